//
// Generated by NVIDIA NVVM Compiler
//
// Compiler Build ID: CL-36424714
// Cuda compilation tools, release 13.0, V13.0.88
// Based on NVVM 20.0.0
//

.version 9.0
.target sm_100
.address_size 64

	// .globl	_Z15countFreqKernelPiPKiS1_S1_S1_S_iiS1_

.visible .entry _Z15countFreqKernelPiPKiS1_S1_S1_S_iiS1_(
	.param .u64 .ptr .align 1 _Z15countFreqKernelPiPKiS1_S1_S1_S_iiS1__param_0,
	.param .u64 .ptr .align 1 _Z15countFreqKernelPiPKiS1_S1_S1_S_iiS1__param_1,
	.param .u64 .ptr .align 1 _Z15countFreqKernelPiPKiS1_S1_S1_S_iiS1__param_2,
	.param .u64 .ptr .align 1 _Z15countFreqKernelPiPKiS1_S1_S1_S_iiS1__param_3,
	.param .u64 .ptr .align 1 _Z15countFreqKernelPiPKiS1_S1_S1_S_iiS1__param_4,
	.param .u64 .ptr .align 1 _Z15countFreqKernelPiPKiS1_S1_S1_S_iiS1__param_5,
	.param .u32 _Z15countFreqKernelPiPKiS1_S1_S1_S_iiS1__param_6,
	.param .u32 _Z15countFreqKernelPiPKiS1_S1_S1_S_iiS1__param_7,
	.param .u64 .ptr .align 1 _Z15countFreqKernelPiPKiS1_S1_S1_S_iiS1__param_8
)
{
	.reg .pred 	%p<16>;
	.reg .b16 	%rs<5>;
	.reg .b32 	%r<153>;
	.reg .b64 	%rd<58>;

	ld.param.u64 	%rd19, [_Z15countFreqKernelPiPKiS1_S1_S1_S_iiS1__param_0];
	ld.param.u64 	%rd20, [_Z15countFreqKernelPiPKiS1_S1_S1_S_iiS1__param_1];
	ld.param.u64 	%rd24, [_Z15countFreqKernelPiPKiS1_S1_S1_S_iiS1__param_2];
	ld.param.u64 	%rd25, [_Z15countFreqKernelPiPKiS1_S1_S1_S_iiS1__param_3];
	ld.param.u64 	%rd21, [_Z15countFreqKernelPiPKiS1_S1_S1_S_iiS1__param_4];
	ld.param.u64 	%rd22, [_Z15countFreqKernelPiPKiS1_S1_S1_S_iiS1__param_5];
	ld.param.u32 	%r37, [_Z15countFreqKernelPiPKiS1_S1_S1_S_iiS1__param_6];
	ld.param.u32 	%r38, [_Z15countFreqKernelPiPKiS1_S1_S1_S_iiS1__param_7];
	ld.param.u64 	%rd23, [_Z15countFreqKernelPiPKiS1_S1_S1_S_iiS1__param_8];
	cvta.to.global.u64 	%rd1, %rd25;
	cvta.to.global.u64 	%rd2, %rd24;
	mov.u32 	%r1, %ctaid.x;
	setp.lt.s32 	%p1, %r37, 1;
	@%p1 bra 	$L__BB0_22;
	cvta.to.global.u64 	%rd3, %rd21;
	mov.b32 	%r138, 0;
	mov.b16 	%rs4, 0;
$L__BB0_2:
	mul.wide.u32 	%rd26, %r138, 4;
	add.s64 	%rd4, %rd3, %rd26;
	ld.global.u32 	%r3, [%rd4];
	setp.lt.s32 	%p2, %r1, %r3;
	@%p2 bra 	$L__BB0_4;
	ld.global.u32 	%r40, [%rd4+4];
	setp.lt.s32 	%p3, %r1, %r40;
	@%p3 bra 	$L__BB0_5;
$L__BB0_4:
	add.s32 	%r138, %r138, 1;
	setp.eq.s32 	%p15, %r138, %r37;
	add.s16 	%rs4, %rs4, 1;
	@%p15 bra 	$L__BB0_22;
	bra.uni 	$L__BB0_2;
$L__BB0_5:
	cvta.to.global.u64 	%rd28, %rd20;
	add.s64 	%rd30, %rd28, %rd26;
	ld.global.u32 	%r5, [%rd30];
	add.s64 	%rd31, %rd2, %rd26;
	ld.global.u32 	%r41, [%rd31];
	add.s64 	%rd32, %rd1, %rd26;
	ld.global.u32 	%r42, [%rd32];
	mul.lo.s32 	%r6, %r42, %r41;
	cvta.to.global.u64 	%rd33, %rd23;
	add.s64 	%rd34, %rd33, %rd26;
	ld.global.u32 	%r7, [%rd34];
	setp.eq.s32 	%p4, %r138, 0;
	mov.b64 	%rd57, 0;
	@%p4 bra 	$L__BB0_19;
	and.b32  	%r8, %r138, 15;
	setp.lt.u32 	%p5, %r138, 16;
	mov.b32 	%r145, 0;
	mov.u32 	%r152, %r145;
	@%p5 bra 	$L__BB0_9;
	and.b32  	%r145, %r138, 2147483632;
	and.b32  	%r46, %r138, -16;
	neg.s32 	%r139, %r46;
	add.s64 	%rd54, %rd2, 32;
	add.s64 	%rd53, %rd1, 32;
	mov.b32 	%r152, 0;
$L__BB0_8:
	.pragma "nounroll";
	ld.global.u32 	%r47, [%rd54+-32];
	ld.global.u32 	%r48, [%rd53+-32];
	mad.lo.s32 	%r49, %r48, %r47, %r152;
	ld.global.u32 	%r50, [%rd54+-28];
	ld.global.u32 	%r51, [%rd53+-28];
	mad.lo.s32 	%r52, %r51, %r50, %r49;
	ld.global.u32 	%r53, [%rd54+-24];
	ld.global.u32 	%r54, [%rd53+-24];
	mad.lo.s32 	%r55, %r54, %r53, %r52;
	ld.global.u32 	%r56, [%rd54+-20];
	ld.global.u32 	%r57, [%rd53+-20];
	mad.lo.s32 	%r58, %r57, %r56, %r55;
	ld.global.u32 	%r59, [%rd54+-16];
	ld.global.u32 	%r60, [%rd53+-16];
	mad.lo.s32 	%r61, %r60, %r59, %r58;
	ld.global.u32 	%r62, [%rd54+-12];
	ld.global.u32 	%r63, [%rd53+-12];
	mad.lo.s32 	%r64, %r63, %r62, %r61;
	ld.global.u32 	%r65, [%rd54+-8];
	ld.global.u32 	%r66, [%rd53+-8];
	mad.lo.s32 	%r67, %r66, %r65, %r64;
	ld.global.u32 	%r68, [%rd54+-4];
	ld.global.u32 	%r69, [%rd53+-4];
	mad.lo.s32 	%r70, %r69, %r68, %r67;
	ld.global.u32 	%r71, [%rd54];
	ld.global.u32 	%r72, [%rd53];
	mad.lo.s32 	%r73, %r72, %r71, %r70;
	ld.global.u32 	%r74, [%rd54+4];
	ld.global.u32 	%r75, [%rd53+4];
	mad.lo.s32 	%r76, %r75, %r74, %r73;
	ld.global.u32 	%r77, [%rd54+8];
	ld.global.u32 	%r78, [%rd53+8];
	mad.lo.s32 	%r79, %r78, %r77, %r76;
	ld.global.u32 	%r80, [%rd54+12];
	ld.global.u32 	%r81, [%rd53+12];
	mad.lo.s32 	%r82, %r81, %r80, %r79;
	ld.global.u32 	%r83, [%rd54+16];
	ld.global.u32 	%r84, [%rd53+16];
	mad.lo.s32 	%r85, %r84, %r83, %r82;
	ld.global.u32 	%r86, [%rd54+20];
	ld.global.u32 	%r87, [%rd53+20];
	mad.lo.s32 	%r88, %r87, %r86, %r85;
	ld.global.u32 	%r89, [%rd54+24];
	ld.global.u32 	%r90, [%rd53+24];
	mad.lo.s32 	%r91, %r90, %r89, %r88;
	ld.global.u32 	%r92, [%rd54+28];
	ld.global.u32 	%r93, [%rd53+28];
	mad.lo.s32 	%r152, %r93, %r92, %r91;
	add.s32 	%r139, %r139, 16;
	add.s64 	%rd54, %rd54, 64;
	add.s64 	%rd53, %rd53, 64;
	setp.ne.s32 	%p6, %r139, 0;
	@%p6 bra 	$L__BB0_8;
$L__BB0_9:
	setp.eq.s32 	%p7, %r8, 0;
	@%p7 bra 	$L__BB0_18;
	and.b32  	%r18, %r138, 7;
	setp.lt.u32 	%p8, %r8, 8;
	@%p8 bra 	$L__BB0_12;
	mul.wide.u32 	%rd35, %r145, 4;
	add.s64 	%rd36, %rd2, %rd35;
	ld.global.u32 	%r95, [%rd36];
	add.s64 	%rd37, %rd1, %rd35;
	ld.global.u32 	%r96, [%rd37];
	mad.lo.s32 	%r97, %r96, %r95, %r152;
	ld.global.u32 	%r98, [%rd36+4];
	ld.global.u32 	%r99, [%rd37+4];
	mad.lo.s32 	%r100, %r99, %r98, %r97;
	ld.global.u32 	%r101, [%rd36+8];
	ld.global.u32 	%r102, [%rd37+8];
	mad.lo.s32 	%r103, %r102, %r101, %r100;
	ld.global.u32 	%r104, [%rd36+12];
	ld.global.u32 	%r105, [%rd37+12];
	mad.lo.s32 	%r106, %r105, %r104, %r103;
	ld.global.u32 	%r107, [%rd36+16];
	ld.global.u32 	%r108, [%rd37+16];
	mad.lo.s32 	%r109, %r108, %r107, %r106;
	ld.global.u32 	%r110, [%rd36+20];
	ld.global.u32 	%r111, [%rd37+20];
	mad.lo.s32 	%r112, %r111, %r110, %r109;
	ld.global.u32 	%r113, [%rd36+24];
	ld.global.u32 	%r114, [%rd37+24];
	mad.lo.s32 	%r115, %r114, %r113, %r112;
	ld.global.u32 	%r116, [%rd36+28];
	ld.global.u32 	%r117, [%rd37+28];
	mad.lo.s32 	%r152, %r117, %r116, %r115;
	add.s32 	%r145, %r145, 8;
$L__BB0_12:
	setp.eq.s32 	%p9, %r18, 0;
	@%p9 bra 	$L__BB0_18;
	setp.lt.u32 	%p10, %r18, 4;
	@%p10 bra 	$L__BB0_15;
	mul.wide.u32 	%rd38, %r145, 4;
	add.s64 	%rd39, %rd2, %rd38;
	ld.global.u32 	%r119, [%rd39];
	add.s64 	%rd40, %rd1, %rd38;
	ld.global.u32 	%r120, [%rd40];
	mad.lo.s32 	%r121, %r120, %r119, %r152;
	ld.global.u32 	%r122, [%rd39+4];
	ld.global.u32 	%r123, [%rd40+4];
	mad.lo.s32 	%r124, %r123, %r122, %r121;
	ld.global.u32 	%r125, [%rd39+8];
	ld.global.u32 	%r126, [%rd40+8];
	mad.lo.s32 	%r127, %r126, %r125, %r124;
	ld.global.u32 	%r128, [%rd39+12];
	ld.global.u32 	%r129, [%rd40+12];
	mad.lo.s32 	%r152, %r129, %r128, %r127;
	add.s32 	%r145, %r145, 4;
$L__BB0_15:
	and.b32  	%r130, %r138, 3;
	setp.eq.s32 	%p11, %r130, 0;
	@%p11 bra 	$L__BB0_18;
	mul.wide.u32 	%rd41, %r145, 4;
	add.s64 	%rd56, %rd1, %rd41;
	add.s64 	%rd55, %rd2, %rd41;
	cvt.u32.u16 	%r131, %rs4;
	and.b32  	%r132, %r131, 3;
	neg.s32 	%r150, %r132;
$L__BB0_17:
	.pragma "nounroll";
	ld.global.u32 	%r133, [%rd55];
	ld.global.u32 	%r134, [%rd56];
	mad.lo.s32 	%r152, %r134, %r133, %r152;
	add.s64 	%rd56, %rd56, 4;
	add.s64 	%rd55, %rd55, 4;
	add.s32 	%r150, %r150, 1;
	setp.ne.s32 	%p12, %r150, 0;
	@%p12 bra 	$L__BB0_17;
$L__BB0_18:
	cvt.s64.s32 	%rd57, %r152;
$L__BB0_19:
	sub.s32 	%r135, %r1, %r3;
	mov.u32 	%r136, %tid.x;
	mad.lo.s32 	%r35, %r135, %r38, %r136;
	setp.ge.s32 	%p13, %r35, %r6;
	@%p13 bra 	$L__BB0_22;
	cvt.s64.s32 	%rd42, %r35;
	add.s64 	%rd43, %rd57, %rd42;
	cvta.to.global.u64 	%rd44, %rd19;
	shl.b64 	%rd45, %rd43, 2;
	add.s64 	%rd46, %rd44, %rd45;
	ld.global.u32 	%r36, [%rd46];
	setp.gt.s32 	%p14, %r36, %r5;
	@%p14 bra 	$L__BB0_22;
	cvt.s64.s32 	%rd47, %r7;
	cvt.s64.s32 	%rd48, %r36;
	add.s64 	%rd49, %rd48, %rd47;
	cvta.to.global.u64 	%rd50, %rd22;
	shl.b64 	%rd51, %rd49, 2;
	add.s64 	%rd52, %rd50, %rd51;
	atom.global.add.u32 	%r137, [%rd52], 1;
$L__BB0_22:
	ret;

}
	// .globl	_Z15preFixSumKernelPiPKiS1_S1_iii
.visible .entry _Z15preFixSumKernelPiPKiS1_S1_iii(
	.param .u64 .ptr .align 1 _Z15preFixSumKernelPiPKiS1_S1_iii_param_0,
	.param .u64 .ptr .align 1 _Z15preFixSumKernelPiPKiS1_S1_iii_param_1,
	.param .u64 .ptr .align 1 _Z15preFixSumKernelPiPKiS1_S1_iii_param_2,
	.param .u64 .ptr .align 1 _Z15preFixSumKernelPiPKiS1_S1_iii_param_3,
	.param .u32 _Z15preFixSumKernelPiPKiS1_S1_iii_param_4,
	.param .u32 _Z15preFixSumKernelPiPKiS1_S1_iii_param_5,
	.param .u32 _Z15preFixSumKernelPiPKiS1_S1_iii_param_6
)
{
	.reg .pred 	%p<13>;
	.reg .b32 	%r<43>;
	.reg .b64 	%rd<37>;

	ld.param.u64 	%rd10, [_Z15preFixSumKernelPiPKiS1_S1_iii_param_0];
	ld.param.u64 	%rd7, [_Z15preFixSumKernelPiPKiS1_S1_iii_param_1];
	ld.param.u64 	%rd8, [_Z15preFixSumKernelPiPKiS1_S1_iii_param_2];
	ld.param.u64 	%rd9, [_Z15preFixSumKernelPiPKiS1_S1_iii_param_3];
	ld.param.u32 	%r15, [_Z15preFixSumKernelPiPKiS1_S1_iii_param_4];
	ld.param.u32 	%r16, [_Z15preFixSumKernelPiPKiS1_S1_iii_param_5];
	ld.param.u32 	%r17, [_Z15preFixSumKernelPiPKiS1_S1_iii_param_6];
	cvta.to.global.u64 	%rd1, %rd10;
	mov.u32 	%r1, %ctaid.x;
	setp.lt.s32 	%p1, %r16, 1;
	@%p1 bra 	$L__BB1_19;
	cvta.to.global.u64 	%rd2, %rd7;
	mov.b32 	%r40, 0;
$L__BB1_2:
	mul.wide.u32 	%rd11, %r40, 4;
	add.s64 	%rd3, %rd2, %rd11;
	ld.global.u32 	%r3, [%rd3];
	setp.lt.s32 	%p2, %r1, %r3;
	@%p2 bra 	$L__BB1_4;
	ld.global.u32 	%r19, [%rd3+4];
	setp.lt.s32 	%p3, %r1, %r19;
	@%p3 bra 	$L__BB1_5;
$L__BB1_4:
	add.s32 	%r40, %r40, 1;
	setp.eq.s32 	%p12, %r40, %r16;
	@%p12 bra 	$L__BB1_19;
	bra.uni 	$L__BB1_2;
$L__BB1_5:
	sub.s32 	%r20, %r1, %r3;
	cvta.to.global.u64 	%rd12, %rd8;
	add.s64 	%rd14, %rd12, %rd11;
	ld.global.u32 	%r21, [%rd14];
	mad.lo.s32 	%r22, %r20, %r15, %r21;
	mul.wide.s32 	%rd15, %r22, 4;
	add.s64 	%rd4, %rd1, %rd15;
	mov.u32 	%r5, %tid.x;
	mul.wide.u32 	%rd16, %r5, 4;
	add.s64 	%rd5, %rd4, %rd16;
	ld.global.u32 	%r6, [%rd5];
	setp.lt.s32 	%p4, %r15, 2;
	@%p4 bra 	$L__BB1_10;
	shl.b32 	%r24, %r5, 1;
	add.s32 	%r7, %r24, 2;
	mov.b32 	%r41, 1;
$L__BB1_7:
	mul.lo.s32 	%r9, %r41, %r7;
	setp.gt.s32 	%p5, %r9, %r15;
	@%p5 bra 	$L__BB1_9;
	cvt.s64.s32 	%rd17, %r41;
	cvt.s64.s32 	%rd18, %r9;
	sub.s64 	%rd19, %rd18, %rd17;
	shl.b64 	%rd20, %rd19, 2;
	add.s64 	%rd21, %rd4, %rd20;
	ld.global.u32 	%r25, [%rd21+-4];
	mul.wide.s32 	%rd22, %r9, 4;
	add.s64 	%rd23, %rd4, %rd22;
	ld.global.u32 	%r26, [%rd23+-4];
	add.s32 	%r27, %r26, %r25;
	st.global.u32 	[%rd23+-4], %r27;
$L__BB1_9:
	bar.sync 	0;
	shl.b32 	%r41, %r41, 1;
	setp.lt.s32 	%p6, %r41, %r15;
	@%p6 bra 	$L__BB1_7;
$L__BB1_10:
	setp.ne.s32 	%p7, %r5, 0;
	mul.wide.s32 	%rd24, %r15, 4;
	add.s64 	%rd6, %rd4, %rd24;
	@%p7 bra 	$L__BB1_12;
	mov.b32 	%r28, 0;
	st.global.u32 	[%rd6+-4], %r28;
$L__BB1_12:
	setp.lt.s32 	%p8, %r15, 2;
	bar.sync 	0;
	@%p8 bra 	$L__BB1_17;
	shl.b32 	%r29, %r5, 1;
	add.s32 	%r11, %r29, 2;
	mov.u32 	%r42, %r15;
$L__BB1_14:
	shr.u32 	%r13, %r42, 1;
	mul.lo.s32 	%r14, %r13, %r11;
	setp.gt.s32 	%p9, %r14, %r15;
	@%p9 bra 	$L__BB1_16;
	cvt.u64.u32 	%rd25, %r13;
	cvt.u64.u32 	%rd26, %r14;
	sub.s64 	%rd27, %rd26, %rd25;
	shl.b64 	%rd28, %rd27, 2;
	add.s64 	%rd29, %rd4, %rd28;
	ld.global.u32 	%r30, [%rd29+-4];
	mul.wide.u32 	%rd30, %r14, 4;
	add.s64 	%rd31, %rd4, %rd30;
	ld.global.u32 	%r31, [%rd31+-4];
	st.global.u32 	[%rd29+-4], %r31;
	add.s32 	%r32, %r31, %r30;
	st.global.u32 	[%rd31+-4], %r32;
$L__BB1_16:
	bar.sync 	0;
	setp.gt.u32 	%p10, %r42, 3;
	mov.u32 	%r42, %r13;
	@%p10 bra 	$L__BB1_14;
$L__BB1_17:
	ld.global.u32 	%r33, [%rd5];
	add.s32 	%r34, %r33, %r6;
	st.global.u32 	[%rd5], %r34;
	bar.sync 	0;
	setp.gt.u32 	%p11, %r17, 1;
	@%p11 bra 	$L__BB1_19;
	cvta.to.global.u64 	%rd32, %rd9;
	add.s64 	%rd34, %rd32, %rd11;
	ld.global.u32 	%r35, [%rd34];
	ld.global.u32 	%r36, [%rd3];
	ld.global.u32 	%r37, [%rd6+-4];
	add.s32 	%r38, %r35, %r1;
	sub.s32 	%r39, %r38, %r36;
	mul.wide.s32 	%rd35, %r39, 4;
	add.s64 	%rd36, %rd1, %rd35;
	st.global.u32 	[%rd36], %r37;
$L__BB1_19:
	ret;

}
	// .globl	_Z22resolveHierarchyKernelPiPKiS1_S1_ii
.visible .entry _Z22resolveHierarchyKernelPiPKiS1_S1_ii(
	.param .u64 .ptr .align 1 _Z22resolveHierarchyKernelPiPKiS1_S1_ii_param_0,
	.param .u64 .ptr .align 1 _Z22resolveHierarchyKernelPiPKiS1_S1_ii_param_1,
	.param .u64 .ptr .align 1 _Z22resolveHierarchyKernelPiPKiS1_S1_ii_param_2,
	.param .u64 .ptr .align 1 _Z22resolveHierarchyKernelPiPKiS1_S1_ii_param_3,
	.param .u32 _Z22resolveHierarchyKernelPiPKiS1_S1_ii_param_4,
	.param .u32 _Z22resolveHierarchyKernelPiPKiS1_S1_ii_param_5
)
{
	.reg .pred 	%p<7>;
	.reg .b32 	%r<21>;
	.reg .b64 	%rd<22>;

	ld.param.u64 	%rd4, [_Z22resolveHierarchyKernelPiPKiS1_S1_ii_param_0];
	ld.param.u64 	%rd5, [_Z22resolveHierarchyKernelPiPKiS1_S1_ii_param_1];
	ld.param.u64 	%rd6, [_Z22resolveHierarchyKernelPiPKiS1_S1_ii_param_2];
	ld.param.u64 	%rd7, [_Z22resolveHierarchyKernelPiPKiS1_S1_ii_param_3];
	ld.param.u32 	%r7, [_Z22resolveHierarchyKernelPiPKiS1_S1_ii_param_4];
	ld.param.u32 	%r8, [_Z22resolveHierarchyKernelPiPKiS1_S1_ii_param_5];
	mov.u32 	%r1, %ctaid.x;
	setp.lt.s32 	%p1, %r7, 1;
	@%p1 bra 	$L__BB2_8;
	cvta.to.global.u64 	%rd1, %rd5;
	mov.b32 	%r20, 0;
$L__BB2_2:
	mul.wide.u32 	%rd8, %r20, 4;
	add.s64 	%rd2, %rd1, %rd8;
	ld.global.u32 	%r3, [%rd2];
	setp.lt.s32 	%p2, %r1, %r3;
	@%p2 bra 	$L__BB2_4;
	ld.global.u32 	%r10, [%rd2+4];
	setp.lt.s32 	%p3, %r1, %r10;
	@%p3 bra 	$L__BB2_5;
$L__BB2_4:
	add.s32 	%r20, %r20, 1;
	setp.eq.s32 	%p6, %r20, %r7;
	@%p6 bra 	$L__BB2_8;
	bra.uni 	$L__BB2_2;
$L__BB2_5:
	sub.s32 	%r5, %r1, %r3;
	cvta.to.global.u64 	%rd9, %rd6;
	add.s64 	%rd11, %rd9, %rd8;
	ld.global.u32 	%r11, [%rd11];
	mov.u32 	%r12, %ntid.x;
	mad.lo.s32 	%r6, %r5, %r12, %r11;
	setp.gt.u32 	%p4, %r8, 1;
	@%p4 bra 	$L__BB2_8;
	cvta.to.global.u64 	%rd12, %rd7;
	add.s64 	%rd3, %rd12, %rd8;
	setp.eq.s32 	%p5, %r5, 0;
	@%p5 bra 	$L__BB2_8;
	cvta.to.global.u64 	%rd14, %rd4;
	ld.global.u32 	%r13, [%rd3];
	add.s32 	%r14, %r5, %r13;
	add.s32 	%r15, %r14, -1;
	mul.wide.s32 	%rd15, %r15, 4;
	add.s64 	%rd16, %rd14, %rd15;
	ld.global.u32 	%r16, [%rd16];
	mov.u32 	%r17, %tid.x;
	cvt.u64.u32 	%rd17, %r17;
	cvt.s64.s32 	%rd18, %r6;
	add.s64 	%rd19, %rd18, %rd17;
	shl.b64 	%rd20, %rd19, 2;
	add.s64 	%rd21, %rd14, %rd20;
	ld.global.u32 	%r18, [%rd21];
	add.s32 	%r19, %r18, %r16;
	st.global.u32 	[%rd21], %r19;
$L__BB2_8:
	ret;

}
	// .globl	_Z15writeBackKernelPiPKiS1_S1_S1_S1_iS_i
.visible .entry _Z15writeBackKernelPiPKiS1_S1_S1_S1_iS_i(
	.param .u64 .ptr .align 1 _Z15writeBackKernelPiPKiS1_S1_S1_S1_iS_i_param_0,
	.param .u64 .ptr .align 1 _Z15writeBackKernelPiPKiS1_S1_S1_S1_iS_i_param_1,
	.param .u64 .ptr .align 1 _Z15writeBackKernelPiPKiS1_S1_S1_S1_iS_i_param_2,
	.param .u64 .ptr .align 1 _Z15writeBackKernelPiPKiS1_S1_S1_S1_iS_i_param_3,
	.param .u64 .ptr .align 1 _Z15writeBackKernelPiPKiS1_S1_S1_S1_iS_i_param_4,
	.param .u64 .ptr .align 1 _Z15writeBackKernelPiPKiS1_S1_S1_S1_iS_i_param_5,
	.param .u32 _Z15writeBackKernelPiPKiS1_S1_S1_S1_iS_i_param_6,
	.param .u64 .ptr .align 1 _Z15writeBackKernelPiPKiS1_S1_S1_S1_iS_i_param_7,
	.param .u32 _Z15writeBackKernelPiPKiS1_S1_S1_S1_iS_i_param_8
)
{
	.reg .pred 	%p<27>;
	.reg .b32 	%r<187>;
	.reg .b64 	%rd<61>;

	ld.param.u64 	%rd14, [_Z15writeBackKernelPiPKiS1_S1_S1_S1_iS_i_param_0];
	ld.param.u64 	%rd10, [_Z15writeBackKernelPiPKiS1_S1_S1_S1_iS_i_param_1];
	ld.param.u64 	%rd15, [_Z15writeBackKernelPiPKiS1_S1_S1_S1_iS_i_param_2];
	ld.param.u64 	%rd16, [_Z15writeBackKernelPiPKiS1_S1_S1_S1_iS_i_param_3];
	ld.param.u64 	%rd11, [_Z15writeBackKernelPiPKiS1_S1_S1_S1_iS_i_param_4];
	ld.param.u64 	%rd12, [_Z15writeBackKernelPiPKiS1_S1_S1_S1_iS_i_param_5];
	ld.param.u32 	%r57, [_Z15writeBackKernelPiPKiS1_S1_S1_S1_iS_i_param_6];
	ld.param.u64 	%rd13, [_Z15writeBackKernelPiPKiS1_S1_S1_S1_iS_i_param_7];
	ld.param.u32 	%r58, [_Z15writeBackKernelPiPKiS1_S1_S1_S1_iS_i_param_8];
	cvta.to.global.u64 	%rd1, %rd14;
	cvta.to.global.u64 	%rd2, %rd16;
	cvta.to.global.u64 	%rd3, %rd15;
	mov.u32 	%r1, %ctaid.x;
	setp.lt.s32 	%p1, %r57, 1;
	@%p1 bra 	$L__BB3_38;
	cvta.to.global.u64 	%rd4, %rd11;
	mov.b32 	%r163, 0;
$L__BB3_2:
	mul.wide.u32 	%rd17, %r163, 4;
	add.s64 	%rd5, %rd4, %rd17;
	ld.global.u32 	%r3, [%rd5];
	setp.lt.s32 	%p2, %r1, %r3;
	@%p2 bra 	$L__BB3_4;
	ld.global.u32 	%r60, [%rd5+4];
	setp.lt.s32 	%p3, %r1, %r60;
	@%p3 bra 	$L__BB3_5;
$L__BB3_4:
	add.s32 	%r163, %r163, 1;
	setp.eq.s32 	%p26, %r163, %r57;
	@%p26 bra 	$L__BB3_38;
	bra.uni 	$L__BB3_2;
$L__BB3_5:
	cvta.to.global.u64 	%rd19, %rd10;
	add.s64 	%rd21, %rd19, %rd17;
	ld.global.u32 	%r5, [%rd21];
	add.s64 	%rd22, %rd3, %rd17;
	ld.global.u32 	%r61, [%rd22];
	add.s64 	%rd23, %rd2, %rd17;
	ld.global.u32 	%r62, [%rd23];
	mul.lo.s32 	%r6, %r62, %r61;
	cvta.to.global.u64 	%rd24, %rd12;
	add.s64 	%rd25, %rd24, %rd17;
	ld.global.u32 	%r63, [%rd25];
	cvta.to.global.u64 	%rd26, %rd13;
	mul.wide.s32 	%rd27, %r63, 4;
	add.s64 	%rd6, %rd26, %rd27;
	setp.eq.s32 	%p4, %r163, 0;
	mov.b64 	%rd60, 0;
	@%p4 bra 	$L__BB3_19;
	and.b32  	%r7, %r163, 15;
	setp.lt.u32 	%p5, %r163, 16;
	mov.b32 	%r170, 0;
	mov.u32 	%r178, %r170;
	@%p5 bra 	$L__BB3_9;
	and.b32  	%r170, %r163, 2147483632;
	mov.b32 	%r164, 0;
	mov.u32 	%r178, %r164;
$L__BB3_8:
	.pragma "nounroll";
	mul.wide.u32 	%rd28, %r164, 4;
	add.s64 	%rd29, %rd3, %rd28;
	ld.global.u32 	%r67, [%rd29];
	add.s64 	%rd30, %rd2, %rd28;
	ld.global.u32 	%r68, [%rd30];
	mad.lo.s32 	%r69, %r68, %r67, %r178;
	ld.global.u32 	%r70, [%rd29+4];
	ld.global.u32 	%r71, [%rd30+4];
	mad.lo.s32 	%r72, %r71, %r70, %r69;
	ld.global.u32 	%r73, [%rd29+8];
	ld.global.u32 	%r74, [%rd30+8];
	mad.lo.s32 	%r75, %r74, %r73, %r72;
	ld.global.u32 	%r76, [%rd29+12];
	ld.global.u32 	%r77, [%rd30+12];
	mad.lo.s32 	%r78, %r77, %r76, %r75;
	ld.global.u32 	%r79, [%rd29+16];
	ld.global.u32 	%r80, [%rd30+16];
	mad.lo.s32 	%r81, %r80, %r79, %r78;
	ld.global.u32 	%r82, [%rd29+20];
	ld.global.u32 	%r83, [%rd30+20];
	mad.lo.s32 	%r84, %r83, %r82, %r81;
	ld.global.u32 	%r85, [%rd29+24];
	ld.global.u32 	%r86, [%rd30+24];
	mad.lo.s32 	%r87, %r86, %r85, %r84;
	ld.global.u32 	%r88, [%rd29+28];
	ld.global.u32 	%r89, [%rd30+28];
	mad.lo.s32 	%r90, %r89, %r88, %r87;
	ld.global.u32 	%r91, [%rd29+32];
	ld.global.u32 	%r92, [%rd30+32];
	mad.lo.s32 	%r93, %r92, %r91, %r90;
	ld.global.u32 	%r94, [%rd29+36];
	ld.global.u32 	%r95, [%rd30+36];
	mad.lo.s32 	%r96, %r95, %r94, %r93;
	ld.global.u32 	%r97, [%rd29+40];
	ld.global.u32 	%r98, [%rd30+40];
	mad.lo.s32 	%r99, %r98, %r97, %r96;
	ld.global.u32 	%r100, [%rd29+44];
	ld.global.u32 	%r101, [%rd30+44];
	mad.lo.s32 	%r102, %r101, %r100, %r99;
	ld.global.u32 	%r103, [%rd29+48];
	ld.global.u32 	%r104, [%rd30+48];
	mad.lo.s32 	%r105, %r104, %r103, %r102;
	ld.global.u32 	%r106, [%rd29+52];
	ld.global.u32 	%r107, [%rd30+52];
	mad.lo.s32 	%r108, %r107, %r106, %r105;
	ld.global.u32 	%r109, [%rd29+56];
	ld.global.u32 	%r110, [%rd30+56];
	mad.lo.s32 	%r111, %r110, %r109, %r108;
	ld.global.u32 	%r112, [%rd29+60];
	ld.global.u32 	%r113, [%rd30+60];
	mad.lo.s32 	%r178, %r113, %r112, %r111;
	add.s32 	%r164, %r164, 16;
	setp.ne.s32 	%p6, %r164, %r170;
	@%p6 bra 	$L__BB3_8;
$L__BB3_9:
	setp.eq.s32 	%p7, %r7, 0;
	@%p7 bra 	$L__BB3_18;
	and.b32  	%r16, %r163, 7;
	setp.lt.u32 	%p8, %r7, 8;
	@%p8 bra 	$L__BB3_12;
	mul.wide.u32 	%rd31, %r170, 4;
	add.s64 	%rd32, %rd3, %rd31;
	ld.global.u32 	%r115, [%rd32];
	add.s64 	%rd33, %rd2, %rd31;
	ld.global.u32 	%r116, [%rd33];
	mad.lo.s32 	%r117, %r116, %r115, %r178;
	ld.global.u32 	%r118, [%rd32+4];
	ld.global.u32 	%r119, [%rd33+4];
	mad.lo.s32 	%r120, %r119, %r118, %r117;
	ld.global.u32 	%r121, [%rd32+8];
	ld.global.u32 	%r122, [%rd33+8];
	mad.lo.s32 	%r123, %r122, %r121, %r120;
	ld.global.u32 	%r124, [%rd32+12];
	ld.global.u32 	%r125, [%rd33+12];
	mad.lo.s32 	%r126, %r125, %r124, %r123;
	ld.global.u32 	%r127, [%rd32+16];
	ld.global.u32 	%r128, [%rd33+16];
	mad.lo.s32 	%r129, %r128, %r127, %r126;
	ld.global.u32 	%r130, [%rd32+20];
	ld.global.u32 	%r131, [%rd33+20];
	mad.lo.s32 	%r132, %r131, %r130, %r129;
	ld.global.u32 	%r133, [%rd32+24];
	ld.global.u32 	%r134, [%rd33+24];
	mad.lo.s32 	%r135, %r134, %r133, %r132;
	ld.global.u32 	%r136, [%rd32+28];
	ld.global.u32 	%r137, [%rd33+28];
	mad.lo.s32 	%r178, %r137, %r136, %r135;
	add.s32 	%r170, %r170, 8;
$L__BB3_12:
	setp.eq.s32 	%p9, %r16, 0;
	@%p9 bra 	$L__BB3_18;
	and.b32  	%r22, %r163, 3;
	setp.lt.u32 	%p10, %r16, 4;
	@%p10 bra 	$L__BB3_15;
	mul.wide.u32 	%rd34, %r170, 4;
	add.s64 	%rd35, %rd3, %rd34;
	ld.global.u32 	%r139, [%rd35];
	add.s64 	%rd36, %rd2, %rd34;
	ld.global.u32 	%r140, [%rd36];
	mad.lo.s32 	%r141, %r140, %r139, %r178;
	ld.global.u32 	%r142, [%rd35+4];
	ld.global.u32 	%r143, [%rd36+4];
	mad.lo.s32 	%r144, %r143, %r142, %r141;
	ld.global.u32 	%r145, [%rd35+8];
	ld.global.u32 	%r146, [%rd36+8];
	mad.lo.s32 	%r147, %r146, %r145, %r144;
	ld.global.u32 	%r148, [%rd35+12];
	ld.global.u32 	%r149, [%rd36+12];
	mad.lo.s32 	%r178, %r149, %r148, %r147;
	add.s32 	%r170, %r170, 4;
$L__BB3_15:
	setp.eq.s32 	%p11, %r22, 0;
	@%p11 bra 	$L__BB3_18;
	mov.b32 	%r177, 0;
$L__BB3_17:
	.pragma "nounroll";
	mul.wide.u32 	%rd37, %r170, 4;
	add.s64 	%rd38, %rd3, %rd37;
	ld.global.u32 	%r151, [%rd38];
	add.s64 	%rd39, %rd2, %rd37;
	ld.global.u32 	%r152, [%rd39];
	mad.lo.s32 	%r178, %r152, %r151, %r178;
	add.s32 	%r170, %r170, 1;
	add.s32 	%r177, %r177, 1;
	setp.ne.s32 	%p12, %r177, %r22;
	@%p12 bra 	$L__BB3_17;
$L__BB3_18:
	cvt.s64.s32 	%rd60, %r178;
$L__BB3_19:
	sub.s32 	%r153, %r1, %r3;
	mul.lo.s32 	%r154, %r153, %r58;
	add.s32 	%r155, %r154, %r58;
	add.s32 	%r156, %r5, 1;
	min.s32 	%r35, %r155, %r156;
	mov.u32 	%r157, %tid.x;
	add.s32 	%r179, %r154, %r157;
	setp.ge.s32 	%p13, %r179, %r35;
	@%p13 bra 	$L__BB3_38;
	mov.u32 	%r37, %ntid.x;
	add.s64 	%rd9, %rd1, 16;
$L__BB3_21:
	setp.lt.s32 	%p14, %r179, 1;
	mov.b32 	%r184, 0;
	@%p14 bra 	$L__BB3_23;
	add.s32 	%r159, %r179, -1;
	mul.wide.u32 	%rd40, %r159, 4;
	add.s64 	%rd41, %rd6, %rd40;
	ld.global.u32 	%r184, [%rd41];
$L__BB3_23:
	setp.eq.s32 	%p15, %r179, %r5;
	mov.u32 	%r181, %r6;
	@%p15 bra 	$L__BB3_25;
	mul.wide.s32 	%rd42, %r179, 4;
	add.s64 	%rd43, %rd6, %rd42;
	ld.global.u32 	%r181, [%rd43];
$L__BB3_25:
	setp.ge.s32 	%p16, %r184, %r181;
	@%p16 bra 	$L__BB3_37;
	sub.s32 	%r43, %r181, %r184;
	and.b32  	%r44, %r43, 7;
	sub.s32 	%r160, %r184, %r181;
	setp.gt.u32 	%p17, %r160, -8;
	@%p17 bra 	$L__BB3_29;
	and.b32  	%r161, %r43, -8;
	neg.s32 	%r182, %r161;
$L__BB3_28:
	.pragma "nounroll";
	cvt.s64.s32 	%rd44, %r184;
	add.s64 	%rd45, %rd60, %rd44;
	shl.b64 	%rd46, %rd45, 2;
	add.s64 	%rd47, %rd9, %rd46;
	st.global.u32 	[%rd47+-16], %r179;
	st.global.u32 	[%rd47+-12], %r179;
	st.global.u32 	[%rd47+-8], %r179;
	st.global.u32 	[%rd47+-4], %r179;
	st.global.u32 	[%rd47], %r179;
	st.global.u32 	[%rd47+4], %r179;
	st.global.u32 	[%rd47+8], %r179;
	st.global.u32 	[%rd47+12], %r179;
	add.s32 	%r184, %r184, 8;
	add.s32 	%r182, %r182, 8;
	setp.ne.s32 	%p18, %r182, 0;
	@%p18 bra 	$L__BB3_28;
$L__BB3_29:
	setp.eq.s32 	%p19, %r44, 0;
	@%p19 bra 	$L__BB3_37;
	and.b32  	%r51, %r43, 3;
	setp.lt.u32 	%p20, %r44, 4;
	@%p20 bra 	$L__BB3_32;
	cvt.s64.s32 	%rd48, %r184;
	add.s64 	%rd49, %rd60, %rd48;
	shl.b64 	%rd50, %rd49, 2;
	add.s64 	%rd51, %rd1, %rd50;
	st.global.u32 	[%rd51], %r179;
	st.global.u32 	[%rd51+4], %r179;
	st.global.u32 	[%rd51+8], %r179;
	st.global.u32 	[%rd51+12], %r179;
	add.s32 	%r184, %r184, 4;
$L__BB3_32:
	setp.eq.s32 	%p21, %r51, 0;
	@%p21 bra 	$L__BB3_37;
	setp.eq.s32 	%p22, %r51, 1;
	@%p22 bra 	$L__BB3_35;
	cvt.s64.s32 	%rd52, %r184;
	add.s64 	%rd53, %rd60, %rd52;
	shl.b64 	%rd54, %rd53, 2;
	add.s64 	%rd55, %rd1, %rd54;
	st.global.u32 	[%rd55], %r179;
	st.global.u32 	[%rd55+4], %r179;
	add.s32 	%r184, %r184, 2;
$L__BB3_35:
	and.b32  	%r162, %r43, 1;
	setp.eq.b32 	%p23, %r162, 1;
	not.pred 	%p24, %p23;
	@%p24 bra 	$L__BB3_37;
	cvt.s64.s32 	%rd56, %r184;
	add.s64 	%rd57, %rd60, %rd56;
	shl.b64 	%rd58, %rd57, 2;
	add.s64 	%rd59, %rd1, %rd58;
	st.global.u32 	[%rd59], %r179;
$L__BB3_37:
	add.s32 	%r179, %r179, %r37;
	setp.lt.s32 	%p25, %r179, %r35;
	@%p25 bra 	$L__BB3_21;
$L__BB3_38:
	ret;

}


// ===== COMPILED SASS (sm_100) =====

	.target	sm_100

	.elftype	@"ET_EXEC"


//--------------------- .note.nv.tkinfo           --------------------------
	.section	.note.nv.tkinfo,"",@"SHT_NOTE"
	.sectionflags	@"SHF_NOTE_NV_TKINFO"
	.tkinfo
        /*0018*/ 	.word	0x00000002
        /*0030*/ 	.string	""
        /*0030*/ 	.string	"ptxas"
        /*0030*/ 	.string	"Cuda compilation tools, release 13.0, V13.0.88"
        /*0030*/ 	.string	"Build cuda_13.0.r13.0/compiler.36424714_0"
        /*0030*/ 	.string	"-arch sm_100 -m 64 "



//--------------------- .note.nv.cuinfo           --------------------------
	.section	.note.nv.cuinfo,"",@"SHT_NOTE"
	.sectionflags	@"SHF_NOTE_NV_CUINFO"
        /*0018*/ 	.short	0x0002
        /*001a*/ 	.short	0x0064
        /*001c*/ 	.short	0x0082
	.zero		2


//--------------------- .nv.info                  --------------------------
	.section	.nv.info,"",@"SHT_CUDA_INFO"
	.align	4


	//----- nvinfo : EIATTR_REGCOUNT
	.align		4
        /*0000*/ 	.byte	0x04, 0x2f
        /*0002*/ 	.short	(.L_1 - .L_0)
	.align		4
.L_0:
        /*0004*/ 	.word	index@(_Z15countFreqKernelPiPKiS1_S1_S1_S_iiS1_)
        /*0008*/ 	.word	0x00000020


	//----- nvinfo : EIATTR_FRAME_SIZE
	.align		4
.L_1:
        /*000c*/ 	.byte	0x04, 0x11
        /*000e*/ 	.short	(.L_3 - .L_2)
	.align		4
.L_2:
        /*0010*/ 	.word	index@(_Z15countFreqKernelPiPKiS1_S1_S1_S_iiS1_)
        /*0014*/ 	.word	0x00000000


	//----- nvinfo : EIATTR_REGCOUNT
	.align		4
.L_3:
        /*0018*/ 	.byte	0x04, 0x2f
        /*001a*/ 	.short	(.L_5 - .L_4)
	.align		4
.L_4:
        /*001c*/ 	.word	index@(_Z15preFixSumKernelPiPKiS1_S1_iii)
        /*0020*/ 	.word	0x00000014


	//----- nvinfo : EIATTR_FRAME_SIZE
	.align		4
.L_5:
        /*0024*/ 	.byte	0x04, 0x11
        /*0026*/ 	.short	(.L_7 - .L_6)
	.align		4
.L_6:
        /*0028*/ 	.word	index@(_Z15preFixSumKernelPiPKiS1_S1_iii)
        /*002c*/ 	.word	0x00000000


	//----- nvinfo : EIATTR_REGCOUNT
	.align		4
.L_7:
        /*0030*/ 	.byte	0x04, 0x2f
        /*0032*/ 	.short	(.L_9 - .L_8)
	.align		4
.L_8:
        /*0034*/ 	.word	index@(_Z22resolveHierarchyKernelPiPKiS1_S1_ii)
        /*0038*/ 	.word	0x0000000c


	//----- nvinfo : EIATTR_FRAME_SIZE
	.align		4
.L_9:
        /*003c*/ 	.byte	0x04, 0x11
        /*003e*/ 	.short	(.L_11 - .L_10)
	.align		4
.L_10:
        /*0040*/ 	.word	index@(_Z22resolveHierarchyKernelPiPKiS1_S1_ii)
        /*0044*/ 	.word	0x00000000


	//----- nvinfo : EIATTR_REGCOUNT
	.align		4
.L_11:
        /*0048*/ 	.byte	0x04, 0x2f
        /*004a*/ 	.short	(.L_13 - .L_12)
	.align		4
.L_12:
        /*004c*/ 	.word	index@(_Z15writeBackKernelPiPKiS1_S1_S1_S1_iS_i)
        /*0050*/ 	.word	0x00000020


	//----- nvinfo : EIATTR_FRAME_SIZE
	.align		4
.L_13:
        /*0054*/ 	.byte	0x04, 0x11
        /*0056*/ 	.short	(.L_15 - .L_14)
	.align		4
.L_14:
        /*0058*/ 	.word	index@(_Z15writeBackKernelPiPKiS1_S1_S1_S1_iS_i)
        /*005c*/ 	.word	0x00000000


	//----- nvinfo : EIATTR_MIN_STACK_SIZE
	.align		4
.L_15:
        /*0060*/ 	.byte	0x04, 0x12
        /*0062*/ 	.short	(.L_17 - .L_16)
	.align		4
.L_16:
        /*0064*/ 	.word	index@(_Z15writeBackKernelPiPKiS1_S1_S1_S1_iS_i)
        /*0068*/ 	.word	0x00000000


	//----- nvinfo : EIATTR_MIN_STACK_SIZE
	.align		4
.L_17:
        /*006c*/ 	.byte	0x04, 0x12
        /*006e*/ 	.short	(.L_19 - .L_18)
	.align		4
.L_18:
        /*0070*/ 	.word	index@(_Z22resolveHierarchyKernelPiPKiS1_S1_ii)
        /*0074*/ 	.word	0x00000000


	//----- nvinfo : EIATTR_MIN_STACK_SIZE
	.align		4
.L_19:
        /*0078*/ 	.byte	0x04, 0x12
        /*007a*/ 	.short	(.L_21 - .L_20)
	.align		4
.L_20:
        /*007c*/ 	.word	index@(_Z15preFixSumKernelPiPKiS1_S1_iii)
        /*0080*/ 	.word	0x00000000


	//----- nvinfo : EIATTR_MIN_STACK_SIZE
	.align		4
.L_21:
        /*0084*/ 	.byte	0x04, 0x12
        /*0086*/ 	.short	(.L_23 - .L_22)
	.align		4
.L_22:
        /*0088*/ 	.word	index@(_Z15countFreqKernelPiPKiS1_S1_S1_S_iiS1_)
        /*008c*/ 	.word	0x00000000
.L_23:


//--------------------- .nv.compat                --------------------------
	.section	.nv.compat,"",@"SHT_CUDA_COMPAT_INFO"
	.align	4
        /*0000*/ 	.byte	0x02, 0x09, 0x00, 0x00, 0x02, 0x02, 0x01, 0x00, 0x02, 0x05, 0x05, 0x00, 0x03, 0x07, 0x01, 0x01
        /*0010*/ 	.byte	0x02, 0x03, 0x00, 0x00, 0x02, 0x06, 0x01, 0x00, 0x04, 0x0b, 0x08, 0x00, 0x09, 0x00, 0x00, 0x00
        /*0020*/ 	.byte	0x00, 0x00, 0x00, 0x00


//--------------------- .nv.info._Z15writeBackKernelPiPKiS1_S1_S1_S1_iS_i --------------------------
	.section	.nv.info._Z15writeBackKernelPiPKiS1_S1_S1_S1_iS_i,"",@"SHT_CUDA_INFO"
	.sectionflags	@""
	.align	4


	//----- nvinfo : EIATTR_CUDA_API_VERSION
	.align		4
        /*0000*/ 	.byte	0x04, 0x37
        /*0002*/ 	.short	(.L_25 - .L_24)
.L_24:
        /*0004*/ 	.word	0x00000082


	//----- nvinfo : EIATTR_KPARAM_INFO
	.align		4
.L_25:
        /*0008*/ 	.byte	0x04, 0x17
        /*000a*/ 	.short	(.L_27 - .L_26)
.L_26:
        /*000c*/ 	.word	0x00000000
        /*0010*/ 	.short	0x0008
        /*0012*/ 	.short	0x0040
        /*0014*/ 	.byte	0x00, 0xf0, 0x11, 0x00


	//----- nvinfo : EIATTR_KPARAM_INFO
	.align		4
.L_27:
        /*0018*/ 	.byte	0x04, 0x17
        /*001a*/ 	.short	(.L_29 - .L_28)
.L_28:
        /*001c*/ 	.word	0x00000000
        /*0020*/ 	.short	0x0007
        /*0022*/ 	.short	0x0038
        /*0024*/ 	.byte	0x00, 0xf5, 0x21, 0x00


	//----- nvinfo : EIATTR_KPARAM_INFO
	.align		4
.L_29:
        /*0028*/ 	.byte	0x04, 0x17
        /*002a*/ 	.short	(.L_31 - .L_30)
.L_30:
        /*002c*/ 	.word	0x00000000
        /*0030*/ 	.short	0x0006
        /*0032*/ 	.short	0x0030
        /*0034*/ 	.byte	0x00, 0xf0, 0x11, 0x00


	//----- nvinfo : EIATTR_KPARAM_INFO
	.align		4
.L_31:
        /*0038*/ 	.byte	0x04, 0x17
        /*003a*/ 	.short	(.L_33 - .L_32)
.L_32:
        /*003c*/ 	.word	0x00000000
        /*0040*/ 	.short	0x0005
        /*0042*/ 	.short	0x0028
        /*0044*/ 	.byte	0x00, 0xf5, 0x21, 0x00


	//----- nvinfo : EIATTR_KPARAM_INFO
	.align		4
.L_33:
        /*0048*/ 	.byte	0x04, 0x17
        /*004a*/ 	.short	(.L_35 - .L_34)
.L_34:
        /*004c*/ 	.word	0x00000000
        /*0050*/ 	.short	0x0004
        /*0052*/ 	.short	0x0020
        /*0054*/ 	.byte	0x00, 0xf5, 0x21, 0x00


	//----- nvinfo : EIATTR_KPARAM_INFO
	.align		4
.L_35:
        /*0058*/ 	.byte	0x04, 0x17
        /*005a*/ 	.short	(.L_37 - .L_36)
.L_36:
        /*005c*/ 	.word	0x00000000
        /*0060*/ 	.short	0x0003
        /*0062*/ 	.short	0x0018
        /*0064*/ 	.byte	0x00, 0xf5, 0x21, 0x00


	//----- nvinfo : EIATTR_KPARAM_INFO
	.align		4
.L_37:
        /*0068*/ 	.byte	0x04, 0x17
        /*006a*/ 	.short	(.L_39 - .L_38)
.L_38:
        /*006c*/ 	.word	0x00000000
        /*0070*/ 	.short	0x0002
        /*0072*/ 	.short	0x0010
        /*0074*/ 	.byte	0x00, 0xf5, 0x21, 0x00


	//----- nvinfo : EIATTR_KPARAM_INFO
	.align		4
.L_39:
        /*0078*/ 	.byte	0x04, 0x17
        /*007a*/ 	.short	(.L_41 - .L_40)
.L_40:
        /*007c*/ 	.word	0x00000000
        /*0080*/ 	.short	0x0001
        /*0082*/ 	.short	0x0008
        /*0084*/ 	.byte	0x00, 0xf5, 0x21, 0x00


	//----- nvinfo : EIATTR_KPARAM_INFO
	.align		4
.L_41:
        /*0088*/ 	.byte	0x04, 0x17
        /*008a*/ 	.short	(.L_43 - .L_42)
.L_42:
        /*008c*/ 	.word	0x00000000
        /*0090*/ 	.short	0x0000
        /*0092*/ 	.short	0x0000
        /*0094*/ 	.byte	0x00, 0xf5, 0x21, 0x00


	//----- nvinfo : EIATTR_SPARSE_MMA_MASK
	.align		4
.L_43:
        /*0098*/ 	.byte	0x03, 0x50
        /*009a*/ 	.short	0x0000


	//----- nvinfo : EIATTR_MAXREG_COUNT
	.align		4
        /*009c*/ 	.byte	0x03, 0x1b
        /*009e*/ 	.short	0x00ff


	//----- nvinfo : EIATTR_MERCURY_ISA_VERSION
	.align		4
        /*00a0*/ 	.byte	0x03, 0x5f
        /*00a2*/ 	.short	0x0101


	//----- nvinfo : EIATTR_VRC_CTA_INIT_COUNT
	.align		4
        /*00a4*/ 	.byte	0x02, 0x4a
	.zero		1
	.zero		1


	//----- nvinfo : EIATTR_EXIT_INSTR_OFFSETS
	.align		4
        /*00a8*/ 	.byte	0x04, 0x1c
        /*00aa*/ 	.short	(.L_45 - .L_44)


	//   ....[0]....
.L_44:
        /*00ac*/ 	.word	0x00000030


	//   ....[1]....
        /*00b0*/ 	.word	0x00000120


	//   ....[2]....
        /*00b4*/ 	.word	0x00000aa0


	//   ....[3]....
        /*00b8*/ 	.word	0x00001000


	//----- nvinfo : EIATTR_CRS_STACK_SIZE
	.align		4
.L_45:
        /*00bc*/ 	.byte	0x04, 0x1e
        /*00be*/ 	.short	(.L_47 - .L_46)
.L_46:
        /*00c0*/ 	.word	0x00000000


	//----- nvinfo : EIATTR_CBANK_PARAM_SIZE
	.align		4
.L_47:
        /*00c4*/ 	.byte	0x03, 0x19
        /*00c6*/ 	.short	0x0044


	//----- nvinfo : EIATTR_PARAM_CBANK
	.align		4
        /*00c8*/ 	.byte	0x04, 0x0a
        /*00ca*/ 	.short	(.L_49 - .L_48)
	.align		4
.L_48:
        /*00cc*/ 	.word	index@(.nv.constant0._Z15writeBackKernelPiPKiS1_S1_S1_S1_iS_i)
        /*00d0*/ 	.short	0x0380
        /*00d2*/ 	.short	0x0044


	//----- nvinfo : EIATTR_SW_WAR
	.align		4
.L_49:
        /*00d4*/ 	.byte	0x04, 0x36
        /*00d6*/ 	.short	(.L_51 - .L_50)
.L_50:
        /*00d8*/ 	.word	0x00000008
.L_51:


//--------------------- .nv.info._Z22resolveHierarchyKernelPiPKiS1_S1_ii --------------------------
	.section	.nv.info._Z22resolveHierarchyKernelPiPKiS1_S1_ii,"",@"SHT_CUDA_INFO"
	.sectionflags	@""
	.align	4


	//----- nvinfo : EIATTR_CUDA_API_VERSION
	.align		4
        /*0000*/ 	.byte	0x04, 0x37
        /*0002*/ 	.short	(.L_53 - .L_52)
.L_52:
        /*0004*/ 	.word	0x00000082


	//----- nvinfo : EIATTR_KPARAM_INFO
	.align		4
.L_53:
        /*0008*/ 	.byte	0x04, 0x17
        /*000a*/ 	.short	(.L_55 - .L_54)
.L_54:
        /*000c*/ 	.word	0x00000000
        /*0010*/ 	.short	0x0005
        /*0012*/ 	.short	0x0024
        /*0014*/ 	.byte	0x00, 0xf0, 0x11, 0x00


	//----- nvinfo : EIATTR_KPARAM_INFO
	.align		4
.L_55:
        /*0018*/ 	.byte	0x04, 0x17
        /*001a*/ 	.short	(.L_57 - .L_56)
.L_56:
        /*001c*/ 	.word	0x00000000
        /*0020*/ 	.short	0x0004
        /*0022*/ 	.short	0x0020
        /*0024*/ 	.byte	0x00, 0xf0, 0x11, 0x00


	//----- nvinfo : EIATTR_KPARAM_INFO
	.align		4
.L_57:
        /*0028*/ 	.byte	0x04, 0x17
        /*002a*/ 	.short	(.L_59 - .L_58)
.L_58:
        /*002c*/ 	.word	0x00000000
        /*0030*/ 	.short	0x0003
        /*0032*/ 	.short	0x0018
        /*0034*/ 	.byte	0x00, 0xf5, 0x21, 0x00


	//----- nvinfo : EIATTR_KPARAM_INFO
	.align		4
.L_59:
        /*0038*/ 	.byte	0x04, 0x17
        /*003a*/ 	.short	(.L_61 - .L_60)
.L_60:
        /*003c*/ 	.word	0x00000000
        /*0040*/ 	.short	0x0002
        /*0042*/ 	.short	0x0010
        /*0044*/ 	.byte	0x00, 0xf5, 0x21, 0x00


	//----- nvinfo : EIATTR_KPARAM_INFO
	.align		4
.L_61:
        /*0048*/ 	.byte	0x04, 0x17
        /*004a*/ 	.short	(.L_63 - .L_62)
.L_62:
        /*004c*/ 	.word	0x00000000
        /*0050*/ 	.short	0x0001
        /*0052*/ 	.short	0x0008
        /*0054*/ 	.byte	0x00, 0xf5, 0x21, 0x00


	//----- nvinfo : EIATTR_KPARAM_INFO
	.align		4
.L_63:
        /*0058*/ 	.byte	0x04, 0x17
        /*005a*/ 	.short	(.L_65 - .L_64)
.L_64:
        /*005c*/ 	.word	0x00000000
        /*0060*/ 	.short	0x0000
        /*0062*/ 	.short	0x0000
        /*0064*/ 	.byte	0x00, 0xf5, 0x21, 0x00


	//----- nvinfo : EIATTR_SPARSE_MMA_MASK
	.align		4
.L_65:
        /*0068*/ 	.byte	0x03, 0x50
        /*006a*/ 	.short	0x0000


	//----- nvinfo : EIATTR_MAXREG_COUNT
	.align		4
        /*006c*/ 	.byte	0x03, 0x1b
        /*006e*/ 	.short	0x00ff


	//----- nvinfo : EIATTR_MERCURY_ISA_VERSION
	.align		4
        /*0070*/ 	.byte	0x03, 0x5f
        /*0072*/ 	.short	0x0101


	//----- nvinfo : EIATTR_VRC_CTA_INIT_COUNT
	.align		4
        /*0074*/ 	.byte	0x02, 0x4a
	.zero		1
	.zero		1


	//----- nvinfo : EIATTR_EXIT_INSTR_OFFSETS
	.align		4
        /*0078*/ 	.byte	0x04, 0x1c
        /*007a*/ 	.short	(.L_67 - .L_66)


	//   ....[0]....
.L_66:
        /*007c*/ 	.word	0x00000030


	//   ....[1]....
        /*0080*/ 	.word	0x00000120


	//   ....[2]....
        /*0084*/ 	.word	0x000001c0


	//   ....[3]....
        /*0088*/ 	.word	0x00000200


	//   ....[4]....
        /*008c*/ 	.word	0x000002f0


	//----- nvinfo : EIATTR_CBANK_PARAM_SIZE
	.align		4
.L_67:
        /*0090*/ 	.byte	0x03, 0x19
        /*0092*/ 	.short	0x0028


	//----- nvinfo : EIATTR_PARAM_CBANK
	.align		4
        /*0094*/ 	.byte	0x04, 0x0a
        /*0096*/ 	.short	(.L_69 - .L_68)
	.align		4
.L_68:
        /*0098*/ 	.word	index@(.nv.constant0._Z22resolveHierarchyKernelPiPKiS1_S1_ii)
        /*009c*/ 	.short	0x0380
        /*009e*/ 	.short	0x0028


	//----- nvinfo : EIATTR_SW_WAR
	.align		4
.L_69:
        /*00a0*/ 	.byte	0x04, 0x36
        /*00a2*/ 	.short	(.L_71 - .L_70)
.L_70:
        /*00a4*/ 	.word	0x00000008
.L_71:


//--------------------- .nv.info._Z15preFixSumKernelPiPKiS1_S1_iii --------------------------
	.section	.nv.info._Z15preFixSumKernelPiPKiS1_S1_iii,"",@"SHT_CUDA_INFO"
	.sectionflags	@""
	.align	4


	//----- nvinfo : EIATTR_CUDA_API_VERSION
	.align		4
        /*0000*/ 	.byte	0x04, 0x37
        /*0002*/ 	.short	(.L_73 - .L_72)
.L_72:
        /*0004*/ 	.word	0x00000082


	//----- nvinfo : EIATTR_KPARAM_INFO
	.align		4
.L_73:
        /*0008*/ 	.byte	0x04, 0x17
        /*000a*/ 	.short	(.L_75 - .L_74)
.L_74:
        /*000c*/ 	.word	0x00000000
        /*0010*/ 	.short	0x0006
        /*0012*/ 	.short	0x0028
        /*0014*/ 	.byte	0x00, 0xf0, 0x11, 0x00


	//----- nvinfo : EIATTR_KPARAM_INFO
	.align		4
.L_75:
        /*0018*/ 	.byte	0x04, 0x17
        /*001a*/ 	.short	(.L_77 - .L_76)
.L_76:
        /*001c*/ 	.word	0x00000000
        /*0020*/ 	.short	0x0005
        /*0022*/ 	.short	0x0024
        /*0024*/ 	.byte	0x00, 0xf0, 0x11, 0x00


	//----- nvinfo : EIATTR_KPARAM_INFO
	.align		4
.L_77:
        /*0028*/ 	.byte	0x04, 0x17
        /*002a*/ 	.short	(.L_79 - .L_78)
.L_78:
        /*002c*/ 	.word	0x00000000
        /*0030*/ 	.short	0x0004
        /*0032*/ 	.short	0x0020
        /*0034*/ 	.byte	0x00, 0xf0, 0x11, 0x00


	//----- nvinfo : EIATTR_KPARAM_INFO
	.align		4
.L_79:
        /*0038*/ 	.byte	0x04, 0x17
        /*003a*/ 	.short	(.L_81 - .L_80)
.L_80:
        /*003c*/ 	.word	0x00000000
        /*0040*/ 	.short	0x0003
        /*0042*/ 	.short	0x0018
        /*0044*/ 	.byte	0x00, 0xf5, 0x21, 0x00


	//----- nvinfo : EIATTR_KPARAM_INFO
	.align		4
.L_81:
        /*0048*/ 	.byte	0x04, 0x17
        /*004a*/ 	.short	(.L_83 - .L_82)
.L_82:
        /*004c*/ 	.word	0x00000000
        /*0050*/ 	.short	0x0002
        /*0052*/ 	.short	0x0010
        /*0054*/ 	.byte	0x00, 0xf5, 0x21, 0x00


	//----- nvinfo : EIATTR_KPARAM_INFO
	.align		4
.L_83:
        /*0058*/ 	.byte	0x04, 0x17
        /*005a*/ 	.short	(.L_85 - .L_84)
.L_84:
        /*005c*/ 	.word	0x00000000
        /*0060*/ 	.short	0x0001
        /*0062*/ 	.short	0x0008
        /*0064*/ 	.byte	0x00, 0xf5, 0x21, 0x00


	//----- nvinfo : EIATTR_KPARAM_INFO
	.align		4
.L_85:
        /*0068*/ 	.byte	0x04, 0x17
        /*006a*/ 	.short	(.L_87 - .L_86)
.L_86:
        /*006c*/ 	.word	0x00000000
        /*0070*/ 	.short	0x0000
        /*0072*/ 	.short	0x0000
        /*0074*/ 	.byte	0x00, 0xf5, 0x21, 0x00


	//----- nvinfo : EIATTR_SPARSE_MMA_MASK
	.align		4
.L_87:
        /*0078*/ 	.byte	0x03, 0x50
        /*007a*/ 	.short	0x0000


	//----- nvinfo : EIATTR_MAXREG_COUNT
	.align		4
        /*007c*/ 	.byte	0x03, 0x1b
        /*007e*/ 	.short	0x00ff


	//----- nvinfo : EIATTR_NUM_BARRIERS
	.align		4
        /*0080*/ 	.byte	0x02, 0x4c
        /*0082*/ 	.byte	0x01
	.zero		1


	//----- nvinfo : EIATTR_MERCURY_ISA_VERSION
	.align		4
        /*0084*/ 	.byte	0x03, 0x5f
        /*0086*/ 	.short	0x0101


	//----- nvinfo : EIATTR_VRC_CTA_INIT_COUNT
	.align		4
        /*0088*/ 	.byte	0x02, 0x4a
	.zero		1
	.zero		1


	//----- nvinfo : EIATTR_EXIT_INSTR_OFFSETS
	.align		4
        /*008c*/ 	.byte	0x04, 0x1c
        /*008e*/ 	.short	(.L_89 - .L_88)


	//   ....[0]....
.L_88:
        /*0090*/ 	.word	0x00000030


	//   ....[1]....
        /*0094*/ 	.word	0x00000120


	//   ....[2]....
        /*0098*/ 	.word	0x000005b0


	//   ....[3]....
        /*009c*/ 	.word	0x00000650


	//----- nvinfo : EIATTR_CRS_STACK_SIZE
	.align		4
.L_89:
        /*00a0*/ 	.byte	0x04, 0x1e
        /*00a2*/ 	.short	(.L_91 - .L_90)
.L_90:
        /*00a4*/ 	.word	0x00000000


	//----- nvinfo : EIATTR_CBANK_PARAM_SIZE
	.align		4
.L_91:
        /*00a8*/ 	.byte	0x03, 0x19
        /*00aa*/ 	.short	0x002c


	//----- nvinfo : EIATTR_PARAM_CBANK
	.align		4
        /*00ac*/ 	.byte	0x04, 0x0a
        /*00ae*/ 	.short	(.L_93 - .L_92)
	.align		4
.L_92:
        /*00b0*/ 	.word	index@(.nv.constant0._Z15preFixSumKernelPiPKiS1_S1_iii)
        /*00b4*/ 	.short	0x0380
        /*00b6*/ 	.short	0x002c


	//----- nvinfo : EIATTR_SW_WAR
	.align		4
.L_93:
        /*00b8*/ 	.byte	0x04, 0x36
        /*00ba*/ 	.short	(.L_95 - .L_94)
.L_94:
        /*00bc*/ 	.word	0x00000008
.L_95:


//--------------------- .nv.info._Z15countFreqKernelPiPKiS1_S1_S1_S_iiS1_ --------------------------
	.section	.nv.info._Z15countFreqKernelPiPKiS1_S1_S1_S_iiS1_,"",@"SHT_CUDA_INFO"
	.sectionflags	@""
	.align	4


	//----- nvinfo : EIATTR_CUDA_API_VERSION
	.align		4
        /*0000*/ 	.byte	0x04, 0x37
        /*0002*/ 	.short	(.L_97 - .L_96)
.L_96:
        /*0004*/ 	.word	0x00000082


	//----- nvinfo : EIATTR_KPARAM_INFO
	.align		4
.L_97:
        /*0008*/ 	.byte	0x04, 0x17
        /*000a*/ 	.short	(.L_99 - .L_98)
.L_98:
        /*000c*/ 	.word	0x00000000
        /*0010*/ 	.short	0x0008
        /*0012*/ 	.short	0x0038
        /*0014*/ 	.byte	0x00, 0xf5, 0x21, 0x00


	//----- nvinfo : EIATTR_KPARAM_INFO
	.align		4
.L_99:
        /*0018*/ 	.byte	0x04, 0x17
        /*001a*/ 	.short	(.L_101 - .L_100)
.L_100:
        /*001c*/ 	.word	0x00000000
        /*0020*/ 	.short	0x0007
        /*0022*/ 	.short	0x0034
        /*0024*/ 	.byte	0x00, 0xf0, 0x11, 0x00


	//----- nvinfo : EIATTR_KPARAM_INFO
	.align		4
.L_101:
        /*0028*/ 	.byte	0x04, 0x17
        /*002a*/ 	.short	(.L_103 - .L_102)
.L_102:
        /*002c*/ 	.word	0x00000000
        /*0030*/ 	.short	0x0006
        /*0032*/ 	.short	0x0030
        /*0034*/ 	.byte	0x00, 0xf0, 0x11, 0x00


	//----- nvinfo : EIATTR_KPARAM_INFO
	.align		4
.L_103:
        /*0038*/ 	.byte	0x04, 0x17
        /*003a*/ 	.short	(.L_105 - .L_104)
.L_104:
        /*003c*/ 	.word	0x00000000
        /*0040*/ 	.short	0x0005
        /*0042*/ 	.short	0x0028
        /*0044*/ 	.byte	0x00, 0xf5, 0x21, 0x00


	//----- nvinfo : EIATTR_KPARAM_INFO
	.align		4
.L_105:
        /*0048*/ 	.byte	0x04, 0x17
        /*004a*/ 	.short	(.L_107 - .L_106)
.L_106:
        /*004c*/ 	.word	0x00000000
        /*0050*/ 	.short	0x0004
        /*0052*/ 	.short	0x0020
        /*0054*/ 	.byte	0x00, 0xf5, 0x21, 0x00


	//----- nvinfo : EIATTR_KPARAM_INFO
	.align		4
.L_107:
        /*0058*/ 	.byte	0x04, 0x17
        /*005a*/ 	.short	(.L_109 - .L_108)
.L_108:
        /*005c*/ 	.word	0x00000000
        /*0060*/ 	.short	0x0003
        /*0062*/ 	.short	0x0018
        /*0064*/ 	.byte	0x00, 0xf5, 0x21, 0x00


	//----- nvinfo : EIATTR_KPARAM_INFO
	.align		4
.L_109:
        /*0068*/ 	.byte	0x04, 0x17
        /*006a*/ 	.short	(.L_111 - .L_110)
.L_110:
        /*006c*/ 	.word	0x00000000
        /*0070*/ 	.short	0x0002
        /*0072*/ 	.short	0x0010
        /*0074*/ 	.byte	0x00, 0xf5, 0x21, 0x00


	//----- nvinfo : EIATTR_KPARAM_INFO
	.align		4
.L_111:
        /*0078*/ 	.byte	0x04, 0x17
        /*007a*/ 	.short	(.L_113 - .L_112)
.L_112:
        /*007c*/ 	.word	0x00000000
        /*0080*/ 	.short	0x0001
        /*0082*/ 	.short	0x0008
        /*0084*/ 	.byte	0x00, 0xf5, 0x21, 0x00


	//----- nvinfo : EIATTR_KPARAM_INFO
	.align		4
.L_113:
        /*0088*/ 	.byte	0x04, 0x17
        /*008a*/ 	.short	(.L_115 - .L_114)
.L_114:
        /*008c*/ 	.word	0x00000000
        /*0090*/ 	.short	0x0000
        /*0092*/ 	.short	0x0000
        /*0094*/ 	.byte	0x00, 0xf5, 0x21, 0x00


	//----- nvinfo : EIATTR_SPARSE_MMA_MASK
	.align		4
.L_115:
        /*0098*/ 	.byte	0x03, 0x50
        /*009a*/ 	.short	0x0000


	//----- nvinfo : EIATTR_MAXREG_COUNT
	.align		4
        /*009c*/ 	.byte	0x03, 0x1b
        /*009e*/ 	.short	0x00ff


	//----- nvinfo : EIATTR_MERCURY_ISA_VERSION
	.align		4
        /*00a0*/ 	.byte	0x03, 0x5f
        /*00a2*/ 	.short	0x0101


	//----- nvinfo : EIATTR_VRC_CTA_INIT_COUNT
	.align		4
        /*00a4*/ 	.byte	0x02, 0x4a
	.zero		1
	.zero		1


	//----- nvinfo : EIATTR_EXIT_INSTR_OFFSETS
	.align		4
        /*00a8*/ 	.byte	0x04, 0x1c
        /*00aa*/ 	.short	(.L_117 - .L_116)


	//   ....[0]....
.L_116:
        /*00ac*/ 	.word	0x00000030


	//   ....[1]....
        /*00b0*/ 	.word	0x00000130


	//   ....[2]....
        /*00b4*/ 	.word	0x00000c00


	//   ....[3]....
        /*00b8*/ 	.word	0x00000c80


	//   ....[4]....
        /*00bc*/ 	.word	0x00000d10


	//----- nvinfo : EIATTR_CBANK_PARAM_SIZE
	.align		4
.L_117:
        /*00c0*/ 	.byte	0x03, 0x19
        /*00c2*/ 	.short	0x0040


	//----- nvinfo : EIATTR_PARAM_CBANK
	.align		4
        /*00c4*/ 	.byte	0x04, 0x0a
        /*00c6*/ 	.short	(.L_119 - .L_118)
	.align		4
.L_118:
        /*00c8*/ 	.word	index@(.nv.constant0._Z15countFreqKernelPiPKiS1_S1_S1_S_iiS1_)
        /*00cc*/ 	.short	0x0380
        /*00ce*/ 	.short	0x0040


	//----- nvinfo : EIATTR_SW_WAR
	.align		4
.L_119:
        /*00d0*/ 	.byte	0x04, 0x36
        /*00d2*/ 	.short	(.L_121 - .L_120)
.L_120:
        /*00d4*/ 	.word	0x00000008
.L_121:


//--------------------- .nv.callgraph             --------------------------
	.section	.nv.callgraph,"",@"SHT_CUDA_CALLGRAPH"
	.align	4
	.sectionentsize	8
	.align		4
        /*0000*/ 	.word	0x00000000
	.align		4
        /*0004*/ 	.word	0xffffffff
	.align		4
        /*0008*/ 	.word	0x00000000
	.align		4
        /*000c*/ 	.word	0xfffffffe
	.align		4
        /*0010*/ 	.word	0x00000000
	.align		4
        /*0014*/ 	.word	0xfffffffd
	.align		4
        /*0018*/ 	.word	0x00000000
	.align		4
        /*001c*/ 	.word	0xfffffffc


//--------------------- .text._Z15writeBackKernelPiPKiS1_S1_S1_S1_iS_i --------------------------
	.section	.text._Z15writeBackKernelPiPKiS1_S1_S1_S1_iS_i,"ax",@progbits
	.align	128
        .global         _Z15writeBackKernelPiPKiS1_S1_S1_S1_iS_i
        .type           _Z15writeBackKernelPiPKiS1_S1_S1_S1_iS_i,@function
        .size           _Z15writeBackKernelPiPKiS1_S1_S1_S1_iS_i,(.L_x_48 - _Z15writeBackKernelPiPKiS1_S1_S1_S1_iS_i)
        .other          _Z15writeBackKernelPiPKiS1_S1_S1_S1_iS_i,@"STO_CUDA_ENTRY STV_DEFAULT"
_Z15writeBackKernelPiPKiS1_S1_S1_S1_iS_i:
.text._Z15writeBackKernelPiPKiS1_S1_S1_S1_iS_i:
[----:B------:R-:W-:Y:S08]  /*0000*/  LDC R1, c[0x0][0x37c] ;  /* 0x0000df00ff017b82 */ /* 0x000ff00000000800 */
[----:B------:R-:W0:Y:S02]  /*0010*/  LDC R0, c[0x0][0x3b0] ;  /* 0x0000ec00ff007b82 */ /* 0x000e240000000800 */
[----:B0-----:R-:W-:-:S13]  /*0020*/  ISETP.GE.AND P0, PT, R0, 0x1, PT ;  /* 0x000000010000780c */ /* 0x001fda0003f06270 */
[----:B------:R-:W-:Y:S05]  /*0030*/  @!P0 EXIT ;  /* 0x000000000000894d */ /* 0x000fea0003800000 */
[----:B------:R-:W0:Y:S01]  /*0040*/  S2UR UR5, SR_CTAID.X ;  /* 0x00000000000579c3 */ /* 0x000e220000002500 */
[----:B------:R-:W-:Y:S01]  /*0050*/  IMAD.MOV.U32 R13, RZ, RZ, RZ ;  /* 0x000000ffff0d7224 */ /* 0x000fe200078e00ff */
[----:B------:R-:W1:Y:S01]  /*0060*/  LDCU.64 UR8, c[0x0][0x358] ;  /* 0x00006b00ff0877ac */ /* 0x000e620008000a00 */
[----:B------:R-:W2:Y:S05]  /*0070*/  LDCU UR4, c[0x0][0x3b0] ;  /* 0x00007600ff0477ac */ /* 0x000eaa0008000800 */
[----:B------:R-:W3:Y:S02]  /*0080*/  LDC.64 R2, c[0x0][0x3a0] ;  /* 0x0000e800ff027b82 */ /* 0x000ee40000000a00 */
.L_x_2:
[----:B---3--:R-:W-:-:S05]  /*0090*/  IMAD.WIDE.U32 R4, R13, 0x4, R2 ;  /* 0x000000040d047825 */ /* 0x008fca00078e0002 */
[----:B-1----:R-:W0:Y:S02]  /*00a0*/  LDG.E R0, desc[UR8][R4.64] ;  /* 0x0000000804007981 */ /* 0x002e24000c1e1900 */
[----:B0-----:R-:W-:-:S13]  /*00b0*/  ISETP.LE.AND P0, PT, R0, UR5, PT ;  /* 0x0000000500007c0c */ /* 0x001fda000bf03270 */
[----:B------:R-:W-:Y:S05]  /*00c0*/  @!P0 BRA `(.L_x_0) ;  /* 0x00000000000c8947 */ /* 0x000fea0003800000 */
[----:B------:R-:W3:Y:S02]  /*00d0*/  LDG.E R4, desc[UR8][R4.64+0x4] ;  /* 0x0000040804047981 */ /* 0x000ee4000c1e1900 */
[----:B---3--:R-:W-:-:S13]  /*00e0*/  ISETP.LE.AND P0, PT, R4, UR5, PT ;  /* 0x0000000504007c0c */ /* 0x008fda000bf03270 */
[----:B------:R-:W-:Y:S05]  /*00f0*/  @!P0 BRA `(.L_x_1) ;  /* 0x0000000000108947 */ /* 0x000fea0003800000 */
.L_x_0:
[----:B------:R-:W-:-:S05]  /*0100*/  VIADD R13, R13, 0x1 ;  /* 0x000000010d0d7836 */ /* 0x000fca0000000000 */
[----:B--2---:R-:W-:-:S13]  /*0110*/  ISETP.NE.AND P0, PT, R13, UR4, PT ;  /* 0x000000040d007c0c */ /* 0x004fda000bf05270 */
[----:B------:R-:W-:Y:S05]  /*0120*/  @!P0 EXIT ;  /* 0x000000000000894d */ /* 0x000fea0003800000 */
[----:B------:R-:W-:Y:S05]  /*0130*/  BRA `(.L_x_2) ;  /* 0xfffffffc00d47947 */ /* 0x000fea000383ffff */
.L_x_1:
[----:B------:R-:W0:Y:S08]  /*0140*/  LDC.64 R2, c[0x0][0x390] ;  /* 0x0000e400ff027b82 */ /* 0x000e300000000a00 */
[----:B------:R-:W1:Y:S08]  /*0150*/  LDC.64 R4, c[0x0][0x398] ;  /* 0x0000e600ff047b82 */ /* 0x000e700000000a00 */
[----:B------:R-:W3:Y:S08]  /*0160*/  LDC.64 R20, c[0x0][0x3a8] ;  /* 0x0000ea00ff147b82 */ /* 0x000ef00000000a00 */
[----:B------:R-:W4:Y:S01]  /*0170*/  LDC.64 R8, c[0x0][0x388] ;  /* 0x0000e200ff087b82 */ /* 0x000f220000000a00 */
[----:B0-----:R-:W-:-:S06]  /*0180*/  IMAD.WIDE.U32 R10, R13, 0x4, R2 ;  /* 0x000000040d0a7825 */ /* 0x001fcc00078e0002 */
[----:B------:R-:W2:Y:S01]  /*0190*/  LDG.E R10, desc[UR8][R10.64] ;  /* 0x000000080a0a7981 */ /* 0x000ea2000c1e1900 */
[C---:B-1----:R-:W-:Y:S01]  /*01a0*/  IMAD.WIDE.U32 R18, R13.reuse, 0x4, R4 ;  /* 0x000000040d127825 */ /* 0x042fe200078e0004 */
[----:B------:R-:W0:Y:S05]  /*01b0*/  LDC.64 R6, c[0x0][0x3b8] ;  /* 0x0000ee00ff067b82 */ /* 0x000e2a0000000a00 */
[----:B------:R-:W2:Y:S01]  /*01c0*/  LDG.E R19, desc[UR8][R18.64] ;  /* 0x0000000812137981 */ /* 0x000ea2000c1e1900 */
[----:B---3--:R-:W-:-:S06]  /*01d0*/  IMAD.WIDE.U32 R20, R13, 0x4, R20 ;  /* 0x000000040d147825 */ /* 0x008fcc00078e0014 */
[----:B------:R-:W0:Y:S01]  /*01e0*/  LDG.E R21, desc[UR8][R20.64] ;  /* 0x0000000814157981 */ /* 0x000e22000c1e1900 */
[----:B----4-:R-:W-:-:S05]  /*01f0*/  IMAD.WIDE.U32 R8, R13, 0x4, R8 ;  /* 0x000000040d087825 */ /* 0x010fca00078e0008 */
[----:B------:R1:W5:Y:S01]  /*0200*/  LDG.E R12, desc[UR8][R8.64] ;  /* 0x00000008080c7981 */ /* 0x000362000c1e1900 */
[----:B------:R-:W-:Y:S02]  /*0210*/  ISETP.NE.AND P0, PT, R13, RZ, PT ;  /* 0x000000ff0d00720c */ /* 0x000fe40003f05270 */
[----:B------:R-:W-:Y:S01]  /*0220*/  CS2R R16, SRZ ;  /* 0x0000000000107805 */ /* 0x000fe2000001ff00 */
[----:B--2---:R-:W-:Y:S02]  /*0230*/  IMAD R14, R10, R19, RZ ;  /* 0x000000130a0e7224 */ /* 0x004fe400078e02ff */
[----:B0-----:R-:W-:-:S08]  /*0240*/  IMAD.WIDE R6, R21, 0x4, R6 ;  /* 0x0000000415067825 */ /* 0x001fd000078e0206 */
[----:B-1----:R-:W-:Y:S05]  /*0250*/  @!P0 BRA `(.L_x_3) ;  /* 0x0000000400f48947 */ /* 0x002fea0003800000 */
[C---:B------:R-:W-:Y:S01]  /*0260*/  ISETP.GE.U32.AND P1, PT, R13.reuse, 0x10, PT ;  /* 0x000000100d00780c */ /* 0x040fe20003f26070 */
[----:B------:R-:W-:Y:S01]  /*0270*/  HFMA2 R15, -RZ, RZ, 0, 0 ;  /* 0x00000000ff0f7431 */ /* 0x000fe200000001ff */
[----:B------:R-:W-:Y:S01]  /*0280*/  LOP3.LUT R24, R13, 0xf, RZ, 0xc0, !PT ;  /* 0x0000000f0d187812 */ /* 0x000fe200078ec0ff */
[----:B------:R-:W-:-:S03]  /*0290*/  IMAD.MOV.U32 R16, RZ, RZ, RZ ;  /* 0x000000ffff107224 */ /* 0x000fc600078e00ff */
[----:B------:R-:W-:-:S07]  /*02a0*/  ISETP.NE.AND P0, PT, R24, RZ, PT ;  /* 0x000000ff1800720c */ /* 0x000fce0003f05270 */
[----:B------:R-:W-:Y:S06]  /*02b0*/  @!P1 BRA `(.L_x_4) ;  /* 0x0000000000dc9947 */ /* 0x000fec0003800000 */
[----:B------:R-:W-:Y:S02]  /*02c0*/  LOP3.LUT R15, R13, 0x7ffffff0, RZ, 0xc0, !PT ;  /* 0x7ffffff00d0f7812 */ /* 0x000fe400078ec0ff */
[----:B------:R-:W-:-:S07]  /*02d0*/  CS2R R16, SRZ ;  /* 0x0000000000107805 */ /* 0x000fce000001ff00 */
.L_x_5:
[----:B------:R-:W-:-:S04]  /*02e0*/  IMAD.WIDE.U32 R10, R17, 0x4, R2 ;  /* 0x00000004110a7825 */ /* 0x000fc800078e0002 */
[----:B------:R-:W-:Y:S01]  /*02f0*/  IMAD.WIDE.U32 R8, R17, 0x4, R4 ;  /* 0x0000000411087825 */ /* 0x000fe200078e0004 */
[----:B------:R-:W2:Y:S04]  /*0300*/  LDG.E R19, desc[UR8][R10.64] ;  /* 0x000000080a137981 */ /* 0x000ea8000c1e1900 */
[----:B------:R-:W2:Y:S04]  /*0310*/  LDG.E R20, desc[UR8][R8.64] ;  /* 0x0000000808147981 */ /* 0x000ea8000c1e1900 */
[----:B------:R-:W3:Y:S04]  /*0320*/  LDG.E R23, desc[UR8][R10.64+0x4] ;  /* 0x000004080a177981 */ /* 0x000ee8000c1e1900 */
[----:B------:R-:W3:Y:S04]  /*0330*/  LDG.E R22, desc[UR8][R8.64+0x4] ;  /* 0x0000040808167981 */ /* 0x000ee8000c1e1900 */
[----:B------:R-:W4:Y:S04]  /*0340*/  LDG.E R21, desc[UR8][R10.64+0x8] ;  /* 0x000008080a157981 */ /* 0x000f28000c1e1900 */
[----:B------:R-:W4:Y:S04]  /*0350*/  LDG.E R18, desc[UR8][R8.64+0x8] ;  /* 0x0000080808127981 */ /* 0x000f28000c1e1900 */
[----:B------:R-:W4:Y:S04]  /*0360*/  LDG.E R25, desc[UR8][R10.64+0x14] ;  /* 0x000014080a197981 */ /* 0x000f28000c1e1900 */
[----:B------:R-:W4:Y:S01]  /*0370*/  LDG.E R28, desc[UR8][R8.64+0x3c] ;  /* 0x00003c08081c7981 */ /* 0x000f22000c1e1900 */
[----:B--2---:R-:W-:-:S03]  /*0380*/  IMAD R20, R19, R20, R16 ;  /* 0x0000001413147224 */ /* 0x004fc600078e0210 */
[----:B------:R-:W2:Y:S04]  /*0390*/  LDG.E R16, desc[UR8][R10.64+0xc] ;  /* 0x00000c080a107981 */ /* 0x000ea8000c1e1900 */
[----:B------:R-:W2:Y:S01]  /*03a0*/  LDG.E R19, desc[UR8][R8.64+0xc] ;  /* 0x00000c0808137981 */ /* 0x000ea2000c1e1900 */
[----:B---3--:R-:W-:-:S03]  /*03b0*/  IMAD R22, R23, R22, R20 ;  /* 0x0000001617167224 */ /* 0x008fc600078e0214 */
[----:B------:R-:W3:Y:S04]  /*03c0*/  LDG.E R20, desc[UR8][R10.64+0x10] ;  /* 0x000010080a147981 */ /* 0x000ee8000c1e1900 */
[----:B------:R-:W3:Y:S01]  /*03d0*/  LDG.E R23, desc[UR8][R8.64+0x10] ;  /* 0x0000100808177981 */ /* 0x000ee2000c1e1900 */
[----:B----4-:R-:W-:-:S03]  /*03e0*/  IMAD R26, R21, R18, R22 ;  /* 0x00000012151a7224 */ /* 0x010fc600078e0216 */
[----:B------:R-:W4:Y:S04]  /*03f0*/  LDG.E R22, desc[UR8][R8.64+0x14] ;  /* 0x0000140808167981 */ /* 0x000f28000c1e1900 */
[----:B------:R-:W4:Y:S04]  /*0400*/  LDG.E R18, desc[UR8][R10.64+0x18] ;  /* 0x000018080a127981 */ /* 0x000f28000c1e1900 */
[----:B------:R-:W4:Y:S01]  /*0410*/  LDG.E R21, desc[UR8][R8.64+0x18] ;  /* 0x0000180808157981 */ /* 0x000f22000c1e1900 */
[----:B--2---:R-:W-:-:S03]  /*0420*/  IMAD R16, R16, R19, R26 ;  /* 0x0000001310107224 */ /* 0x004fc600078e021a */
[----:B------:R-:W2:Y:S01]  /*0430*/  LDG.E R19, desc[UR8][R8.64+0x1c] ;  /* 0x00001c0808137981 */ /* 0x000ea2000c1e1900 */
[----:B---3--:R-:W-:-:S03]  /*0440*/  IMAD R20, R20, R23, R16 ;  /* 0x0000001714147224 */ /* 0x008fc600078e0210 */
[----:B------:R-:W2:Y:S01]  /*0450*/  LDG.E R16, desc[UR8][R10.64+0x1c] ;  /* 0x00001c080a107981 */ /* 0x000ea2000c1e1900 */
[----:B----4-:R-:W-:-:S03]  /*0460*/  IMAD R22, R25, R22, R20 ;  /* 0x0000001619167224 */ /* 0x010fc600078e0214 */
[----:B------:R-:W3:Y:S04]  /*0470*/  LDG.E R20, desc[UR8][R10.64+0x20] ;  /* 0x000020080a147981 */ /* 0x000ee8000c1e1900 */
[----:B------:R-:W3:Y:S01]  /*0480*/  LDG.E R23, desc[UR8][R8.64+0x20] ;  /* 0x0000200808177981 */ /* 0x000ee2000c1e1900 */
[----:B------:R-:W-:-:S03]  /*0490*/  IMAD R26, R18, R21, R22 ;  /* 0x00000015121a7224 */ /* 0x000fc600078e0216 */
        /* <DEDUP_REMOVED lines=8> */
[----:B------:R-:W2:Y:S04]  /*0520*/  LDG.E R16, desc[UR8][R8.64+0x2c] ;  /* 0x00002c0808107981 */ /* 0x000ea8000c1e1900 */
[----:B------:R-:W3:Y:S01]  /*0530*/  LDG.E R23, desc[UR8][R10.64+0x30] ;  /* 0x000030080a177981 */ /* 0x000ee2000c1e1900 */
[----:B----4-:R-:W-:-:S03]  /*0540*/  IMAD R22, R25, R22, R20 ;  /* 0x0000001619167224 */ /* 0x010fc600078e0214 */
[----:B------:R-:W3:Y:S04]  /*0550*/  LDG.E R20, desc[UR8][R8.64+0x30] ;  /* 0x0000300808147981 */ /* 0x000ee8000c1e1900 */
[----:B------:R-:W4:Y:S01]  /*0560*/  LDG.E R25, desc[UR8][R10.64+0x34] ;  /* 0x000034080a197981 */ /* 0x000f22000c1e1900 */
[----:B------:R-:W-:-:S03]  /*0570*/  IMAD R27, R18, R21, R22 ;  /* 0x00000015121b7224 */ /* 0x000fc600078e0216 */
[----:B------:R-:W4:Y:S04]  /*0580*/  LDG.E R18, desc[UR8][R10.64+0x38] ;  /* 0x000038080a127981 */ /* 0x000f28000c1e1900 */
[----:B------:R-:W4:Y:S04]  /*0590*/  LDG.E R21, desc[UR8][R8.64+0x38] ;  /* 0x0000380808157981 */ /* 0x000f28000c1e1900 */
[----:B------:R-:W4:Y:S01]  /*05a0*/  LDG.E R22, desc[UR8][R10.64+0x3c] ;  /* 0x00003c080a167981 */ /* 0x000f22000c1e1900 */
[----:B------:R-:W-:-:S05]  /*05b0*/  VIADD R17, R17, 0x10 ;  /* 0x0000001011117836 */ /* 0x000fca0000000000 */
[----:B------:R-:W-:Y:S01]  /*05c0*/  ISETP.NE.AND P1, PT, R17, R15, PT ;  /* 0x0000000f1100720c */ /* 0x000fe20003f25270 */
[----:B--2---:R-:W-:-:S04]  /*05d0*/  IMAD R16, R19, R16, R27 ;  /* 0x0000001013107224 */ /* 0x004fc800078e021b */
[----:B---3--:R-:W-:-:S04]  /*05e0*/  IMAD R16, R23, R20, R16 ;  /* 0x0000001417107224 */ /* 0x008fc800078e0210 */
[----:B----4-:R-:W-:-:S04]  /*05f0*/  IMAD R16, R25, R26, R16 ;  /* 0x0000001a19107224 */ /* 0x010fc800078e0210 */
[----:B------:R-:W-:-:S04]  /*0600*/  IMAD R21, R18, R21, R16 ;  /* 0x0000001512157224 */ /* 0x000fc800078e0210 */
[----:B------:R-:W-:Y:S01]  /*0610*/  IMAD R16, R22, R28, R21 ;  /* 0x0000001c16107224 */ /* 0x000fe200078e0215 */
[----:B------:R-:W-:Y:S06]  /*0620*/  @P1 BRA `(.L_x_5) ;  /* 0xfffffffc002c1947 */ /* 0x000fec000383ffff */
.L_x_4:
[----:B------:R-:W-:Y:S05]  /*0630*/  @!P0 BRA `(.L_x_6) ;  /* 0x0000000000f88947 */ /* 0x000fea0003800000 */
[----:B------:R-:W-:Y:S02]  /*0640*/  ISETP.GE.U32.AND P0, PT, R24, 0x8, PT ;  /* 0x000000081800780c */ /* 0x000fe40003f06070 */
[----:B------:R-:W-:-:S04]  /*0650*/  LOP3.LUT R27, R13, 0x7, RZ, 0xc0, !PT ;  /* 0x000000070d1b7812 */ /* 0x000fc800078ec0ff */
[----:B------:R-:W-:-:S07]  /*0660*/  ISETP.NE.AND P1, PT, R27, RZ, PT ;  /* 0x000000ff1b00720c */ /* 0x000fce0003f25270 */
[----:B------:R-:W-:Y:S06]  /*0670*/  @!P0 BRA `(.L_x_7) ;  /* 0x00000000006c8947 */ /* 0x000fec0003800000 */
        /* <DEDUP_REMOVED lines=18> */
[----:B------:R-:W3:Y:S04]  /*07a0*/  LDG.E R21, desc[UR8][R8.64+0x14] ;  /* 0x0000140808157981 */ /* 0x000ee8000c1e1900 */
[----:B------:R-:W3:Y:S01]  /*07b0*/  LDG.E R20, desc[UR8][R8.64+0x18] ;  /* 0x0000180808147981 */ /* 0x000ee2000c1e1900 */
[----:B----4-:R-:W-:Y:S01]  /*07c0*/  IMAD R17, R17, R18, R28 ;  /* 0x0000001211117224 */ /* 0x010fe200078e021c */
[----:B------:R-:W-:-:S03]  /*07d0*/  IADD3 R15, PT, PT, R15, 0x8, RZ ;  /* 0x000000080f0f7810 */ /* 0x000fc60007ffe0ff */
[----:B--2---:R-:W-:-:S04]  /*07e0*/  IMAD R16, R16, R19, R17 ;  /* 0x0000001310107224 */ /* 0x004fc800078e0211 */
[----:B---3--:R-:W-:-:S04]  /*07f0*/  IMAD R16, R22, R23, R16 ;  /* 0x0000001716107224 */ /* 0x008fc800078e0210 */
[----:B------:R-:W-:-:S04]  /*0800*/  IMAD R16, R21, R26, R16 ;  /* 0x0000001a15107224 */ /* 0x000fc800078e0210 */
[----:B------:R-:W-:-:S04]  /*0810*/  IMAD R16, R20, R25, R16 ;  /* 0x0000001914107224 */ /* 0x000fc800078e0210 */
[----:B------:R-:W-:-:S07]  /*0820*/  IMAD R16, R24, R29, R16 ;  /* 0x0000001d18107224 */ /* 0x000fce00078e0210 */
.L_x_7:
[----:B------:R-:W-:Y:S05]  /*0830*/  @!P1 BRA `(.L_x_6) ;  /* 0x0000000000789947 */ /* 0x000fea0003800000 */
[----:B------:R-:W-:Y:S02]  /*0840*/  ISETP.GE.U32.AND P0, PT, R27, 0x4, PT ;  /* 0x000000041b00780c */ /* 0x000fe40003f06070 */
[----:B------:R-:W-:-:S04]  /*0850*/  LOP3.LUT R13, R13, 0x3, RZ, 0xc0, !PT ;  /* 0x000000030d0d7812 */ /* 0x000fc800078ec0ff */
[----:B------:R-:W-:-:S07]  /*0860*/  ISETP.NE.AND P1, PT, R13, RZ, PT ;  /* 0x000000ff0d00720c */ /* 0x000fce0003f25270 */
[----:B------:R-:W-:Y:S06]  /*0870*/  @!P0 BRA `(.L_x_8) ;  /* 0x00000000003c8947 */ /* 0x000fec0003800000 */
[----:B------:R-:W-:-:S04]  /*0880*/  IMAD.WIDE.U32 R10, R15, 0x4, R2 ;  /* 0x000000040f0a7825 */ /* 0x000fc800078e0002 */
[C---:B------:R-:W-:Y:S01]  /*0890*/  IMAD.WIDE.U32 R8, R15.reuse, 0x4, R4 ;  /* 0x000000040f087825 */ /* 0x040fe200078e0004 */
        /* <DEDUP_REMOVED lines=8> */
[----:B------:R-:W-:-:S02]  /*0920*/  VIADD R15, R15, 0x4 ;  /* 0x000000040f0f7836 */ /* 0x000fc40000000000 */
[----:B--2---:R-:W-:-:S04]  /*0930*/  IMAD R17, R17, R18, R16 ;  /* 0x0000001211117224 */ /* 0x004fc800078e0210 */
[----:B---3--:R-:W-:-:S04]  /*0940*/  IMAD R17, R20, R19, R17 ;  /* 0x0000001314117224 */ /* 0x008fc800078e0211 */
[----:B----4-:R-:W-:-:S04]  /*0950*/  IMAD R17, R22, R21, R17 ;  /* 0x0000001516117224 */ /* 0x010fc800078e0211 */
[----:B------:R-:W-:-:S07]  /*0960*/  IMAD R16, R24, R23, R17 ;  /* 0x0000001718107224 */ /* 0x000fce00078e0211 */
.L_x_8:
[----:B------:R-:W-:Y:S05]  /*0970*/  @!P1 BRA `(.L_x_6) ;  /* 0x0000000000289947 */ /* 0x000fea0003800000 */
[----:B------:R-:W-:-:S05]  /*0980*/  UMOV UR4, URZ ;  /* 0x000000ff00047c82 */ /* 0x000fca0008000000 */
.L_x_9:
[----:B------:R-:W-:-:S04]  /*0990*/  IMAD.WIDE.U32 R8, R15, 0x4, R2 ;  /* 0x000000040f087825 */ /* 0x000fc800078e0002 */
[C---:B------:R-:W-:Y:S02]  /*09a0*/  IMAD.WIDE.U32 R10, R15.reuse, 0x4, R4 ;  /* 0x000000040f0a7825 */ /* 0x040fe400078e0004 */
[----:B------:R-:W2:Y:S04]  /*09b0*/  LDG.E R9, desc[UR8][R8.64] ;  /* 0x0000000808097981 */ /* 0x000ea8000c1e1900 */
[----:B------:R-:W2:Y:S01]  /*09c0*/  LDG.E R10, desc[UR8][R10.64] ;  /* 0x000000080a0a7981 */ /* 0x000ea2000c1e1900 */
[----:B------:R-:W-:Y:S01]  /*09d0*/  UIADD3 UR4, UPT, UPT, UR4, 0x1, URZ ;  /* 0x0000000104047890 */ /* 0x000fe2000fffe0ff */
[----:B------:R-:W-:-:S05]  /*09e0*/  VIADD R15, R15, 0x1 ;  /* 0x000000010f0f7836 */ /* 0x000fca0000000000 */
[----:B------:R-:W-:Y:S01]  /*09f0*/  ISETP.NE.AND P0, PT, R13, UR4, PT ;  /* 0x000000040d007c0c */ /* 0x000fe2000bf05270 */
[----:B--2---:R-:W-:-:S12]  /*0a00*/  IMAD R16, R9, R10, R16 ;  /* 0x0000000a09107224 */ /* 0x004fd800078e0210 */
[----:B------:R-:W-:Y:S05]  /*0a10*/  @P0 BRA `(.L_x_9) ;  /* 0xfffffffc00dc0947 */ /* 0x000fea000383ffff */
.L_x_6:
[----:B------:R-:W-:-:S07]  /*0a20*/  SHF.R.S32.HI R17, RZ, 0x1f, R16 ;  /* 0x0000001fff117819 */ /* 0x000fce0000011410 */
.L_x_3:
[----:B------:R-:W0:Y:S01]  /*0a30*/  S2R R5, SR_TID.X ;  /* 0x0000000000057919 */ /* 0x000e220000002100 */
[----:B------:R-:W1:Y:S01]  /*0a40*/  LDC R9, c[0x0][0x3c0] ;  /* 0x0000f000ff097b82 */ /* 0x000e620000000800 */
[----:B------:R-:W-:-:S05]  /*0a50*/  IADD3 R0, PT, PT, -R0, UR5, RZ ;  /* 0x0000000500007c10 */ /* 0x000fca000fffe1ff */
[CC--:B-1----:R-:W-:Y:S02]  /*0a60*/  IMAD R3, R0.reuse, R9.reuse, R9 ;  /* 0x0000000900037224 */ /* 0x0c2fe400078e0209 */
[----:B0-----:R-:W-:-:S03]  /*0a70*/  IMAD R5, R0, R9, R5 ;  /* 0x0000000900057224 */ /* 0x001fc600078e0205 */
[----:B-----5:R-:W-:-:S04]  /*0a80*/  VIADDMNMX R0, R12, 0x1, R3, PT ;  /* 0x000000010c007846 */ /* 0x020fc80003800103 */
[----:B------:R-:W-:-:S13]  /*0a90*/  ISETP.GE.AND P0, PT, R5, R0, PT ;  /* 0x000000000500720c */ /* 0x000fda0003f06270 */
[----:B------:R-:W-:Y:S05]  /*0aa0*/  @P0 EXIT ;  /* 0x000000000000094d */ /* 0x000fea0003800000 */
[----:B------:R-:W0:Y:S01]  /*0ab0*/  LDCU.64 UR4, c[0x0][0x380] ;  /* 0x00007000ff0477ac */ /* 0x000e220008000a00 */
[----:B------:R-:W-:Y:S01]  /*0ac0*/  MOV R3, R5 ;  /* 0x0000000500037202 */ /* 0x000fe20000000f00 */
[----:B------:R-:W1:Y:S01]  /*0ad0*/  LDCU UR6, c[0x0][0x360] ;  /* 0x00006c00ff0677ac */ /* 0x000e620008000800 */
[----:B0-----:R-:W-:-:S04]  /*0ae0*/  UIADD3 UR4, UP0, UPT, UR4, 0x10, URZ ;  /* 0x0000001004047890 */ /* 0x001fc8000ff1e0ff */
[----:B-1----:R-:W-:-:S12]  /*0af0*/  UIADD3.X UR5, UPT, UPT, URZ, UR5, URZ, UP0, !UPT ;  /* 0x00000005ff057290 */ /* 0x002fd800087fe4ff */
.L_x_19:
[C---:B------:R-:W-:Y:S01]  /*0b00*/  ISETP.GE.AND P0, PT, R3.reuse, 0x1, PT ;  /* 0x000000010300780c */ /* 0x040fe20003f06270 */
[----:B------:R-:W-:Y:S01]  /*0b10*/  IMAD.MOV.U32 R5, RZ, RZ, RZ ;  /* 0x000000ffff057224 */ /* 0x000fe200078e00ff */
[----:B------:R-:W-:Y:S02]  /*0b20*/  ISETP.NE.AND P1, PT, R3, R12, PT ;  /* 0x0000000c0300720c */ /* 0x000fe40003f25270 */
[----:B------:R-:W-:-:S09]  /*0b30*/  MOV R2, R14 ;  /* 0x0000000e00027202 */ /* 0x000fd20000000f00 */
[C---:B------:R-:W-:Y:S02]  /*0b40*/  @P0 VIADD R9, R3.reuse, 0xffffffff ;  /* 0xffffffff03090836 */ /* 0x040fe40000000000 */
[----:B------:R-:W-:-:S04]  /*0b50*/  @P1 IMAD.WIDE R10, R3, 0x4, R6 ;  /* 0x00000004030a1825 */ /* 0x000fc800078e0206 */
[----:B------:R-:W-:Y:S01]  /*0b60*/  @P0 IMAD.WIDE.U32 R8, R9, 0x4, R6 ;  /* 0x0000000409080825 */ /* 0x000fe200078e0006 */
[----:B------:R-:W2:Y:S04]  /*0b70*/  @P1 LDG.E R2, desc[UR8][R10.64] ;  /* 0x000000080a021981 */ /* 0x000ea8000c1e1900 */
[----:B------:R-:W2:Y:S01]  /*0b80*/  @P0 LDG.E R5, desc[UR8][R8.64] ;  /* 0x0000000808050981 */ /* 0x000ea2000c1e1900 */
[----:B------:R-:W-:Y:S01]  /*0b90*/  BSSY.RECONVERGENT B0, `(.L_x_10) ;  /* 0x0000043000007945 */ /* 0x000fe20003800200 */
[----:B--2---:R-:W-:-:S13]  /*0ba0*/  ISETP.GE.AND P0, PT, R5, R2, PT ;  /* 0x000000020500720c */ /* 0x004fda0003f06270 */
[----:B------:R-:W-:Y:S05]  /*0bb0*/  @P0 BRA `(.L_x_11) ;  /* 0x0000000400000947 */ /* 0x000fea0003800000 */
[----:B------:R-:W-:Y:S01]  /*0bc0*/  IMAD.IADD R10, R2, 0x1, -R5 ;  /* 0x00000001020a7824 */ /* 0x000fe200078e0a05 */
[----:B------:R-:W-:Y:S01]  /*0bd0*/  IADD3 R2, PT, PT, R5, -R2, RZ ;  /* 0x8000000205027210 */ /* 0x000fe20007ffe0ff */
[----:B------:R-:W-:Y:S03]  /*0be0*/  BSSY.RECONVERGENT B1, `(.L_x_12) ;  /* 0x0000017000017945 */ /* 0x000fe60003800200 */
[----:B------:R-:W-:Y:S02]  /*0bf0*/  ISETP.GT.U32.AND P1, PT, R2, -0x8, PT ;  /* 0xfffffff80200780c */ /* 0x000fe40003f24070 */
[----:B------:R-:W-:-:S04]  /*0c00*/  LOP3.LUT R11, R10, 0x7, RZ, 0xc0, !PT ;  /* 0x000000070a0b7812 */ /* 0x000fc800078ec0ff */
[----:B------:R-:W-:-:S07]  /*0c10*/  ISETP.NE.AND P0, PT, R11, RZ, PT ;  /* 0x000000ff0b00720c */ /* 0x000fce0003f05270 */
[----:B------:R-:W-:Y:S06]  /*0c20*/  @P1 BRA `(.L_x_13) ;  /* 0x0000000000481947 */ /* 0x000fec0003800000 */
[----:B------:R-:W-:-:S05]  /*0c30*/  LOP3.LUT R2, R10, 0xfffffff8, RZ, 0xc0, !PT ;  /* 0xfffffff80a027812 */ /* 0x000fca00078ec0ff */
[----:B------:R-:W-:-:S07]  /*0c40*/  IMAD.MOV R2, RZ, RZ, -R2 ;  /* 0x000000ffff027224 */ /* 0x000fce00078e0a02 */
.L_x_14:
[C---:B------:R-:W-:Y:S02]  /*0c50*/  IADD3 R4, P1, PT, R5.reuse, R16, RZ ;  /* 0x0000001005047210 */ /* 0x040fe40007f3e0ff */
[----:B------:R-:W-:Y:S02]  /*0c60*/  IADD3 R2, PT, PT, R2, 0x8, RZ ;  /* 0x0000000802027810 */ /* 0x000fe40007ffe0ff */
[C---:B0-----:R-:W-:Y:S01]  /*0c70*/  LEA.HI.X.SX32 R9, R5.reuse, R17, 0x1, P1 ;  /* 0x0000001105097211 */ /* 0x041fe200008f0eff */
[----:B------:R-:W-:Y:S01]  /*0c80*/  VIADD R5, R5, 0x8 ;  /* 0x0000000805057836 */ /* 0x000fe20000000000 */
[----:B------:R-:W-:-:S04]  /*0c90*/  LEA R8, P1, R4, UR4, 0x2 ;  /* 0x0000000404087c11 */ /* 0x000fc8000f8210ff */
[----:B------:R-:W-:Y:S02]  /*0ca0*/  LEA.HI.X R9, R4, UR5, R9, 0x2, P1 ;  /* 0x0000000504097c11 */ /* 0x000fe400088f1409 */
[----:B------:R-:W-:-:S03]  /*0cb0*/  ISETP.NE.AND P1, PT, R2, RZ, PT ;  /* 0x000000ff0200720c */ /* 0x000fc60003f25270 */
[----:B------:R0:W-:Y:S04]  /*0cc0*/  STG.E desc[UR8][R8.64+-0x10], R3 ;  /* 0xfffff00308007986 */ /* 0x0001e8000c101908 */
[----:B------:R0:W-:Y:S04]  /*0cd0*/  STG.E desc[UR8][R8.64+-0xc], R3 ;  /* 0xfffff40308007986 */ /* 0x0001e8000c101908 */
[----:B------:R0:W-:Y:S04]  /*0ce0*/  STG.E desc[UR8][R8.64+-0x8], R3 ;  /* 0xfffff80308007986 */ /* 0x0001e8000c101908 */
[----:B------:R0:W-:Y:S04]  /*0cf0*/  STG.E desc[UR8][R8.64+-0x4], R3 ;  /* 0xfffffc0308007986 */ /* 0x0001e8000c101908 */
[----:B------:R0:W-:Y:S04]  /*0d00*/  STG.E desc[UR8][R8.64], R3 ;  /* 0x0000000308007986 */ /* 0x0001e8000c101908 */
[----:B------:R0:W-:Y:S04]  /*0d10*/  STG.E desc[UR8][R8.64+0x4], R3 ;  /* 0x0000040308007986 */ /* 0x0001e8000c101908 */
[----:B------:R0:W-:Y:S04]  /*0d20*/  STG.E desc[UR8][R8.64+0x8], R3 ;  /* 0x0000080308007986 */ /* 0x0001e8000c101908 */
[----:B------:R0:W-:Y:S01]  /*0d30*/  STG.E desc[UR8][R8.64+0xc], R3 ;  /* 0x00000c0308007986 */ /* 0x0001e2000c101908 */
[----:B------:R-:W-:Y:S05]  /*0d40*/  @P1 BRA `(.L_x_14) ;  /* 0xfffffffc00c01947 */ /* 0x000fea000383ffff */
.L_x_13:
[----:B------:R-:W-:Y:S05]  /*0d50*/  BSYNC.RECONVERGENT B1 ;  /* 0x0000000000017941 */ /* 0x000fea0003800200 */
.L_x_12:
[----:B------:R-:W-:Y:S05]  /*0d60*/  @!P0 BRA `(.L_x_11) ;  /* 0x0000000000948947 */ /* 0x000fea0003800000 */
[----:B------:R-:W-:Y:S01]  /*0d70*/  ISETP.GE.U32.AND P1, PT, R11, 0x4, PT ;  /* 0x000000040b00780c */ /* 0x000fe20003f26070 */
[----:B------:R-:W-:Y:S01]  /*0d80*/  BSSY.RECONVERGENT B1, `(.L_x_15) ;  /* 0x000000e000017945 */ /* 0x000fe20003800200 */
[----:B------:R-:W-:-:S04]  /*0d90*/  LOP3.LUT R4, R10, 0x3, RZ, 0xc0, !PT ;  /* 0x000000030a047812 */ /* 0x000fc800078ec0ff */
[----:B------:R-:W-:-:S07]  /*0da0*/  ISETP.NE.AND P0, PT, R4, RZ, PT ;  /* 0x000000ff0400720c */ /* 0x000fce0003f05270 */
[----:B------:R-:W-:Y:S06]  /*0db0*/  @!P1 BRA `(.L_x_16) ;  /* 0x0000000000289947 */ /* 0x000fec0003800000 */
[----:B------:R-:W1:Y:S01]  /*0dc0*/  LDCU.64 UR10, c[0x0][0x380] ;  /* 0x00007000ff0a77ac */ /* 0x000e620008000a00 */
[----:B------:R-:W-:-:S04]  /*0dd0*/  IADD3 R2, P1, PT, R5, R16, RZ ;  /* 0x0000001005027210 */ /* 0x000fc80007f3e0ff */
[C---:B0-----:R-:W-:Y:S02]  /*0de0*/  LEA.HI.X.SX32 R9, R5.reuse, R17, 0x1, P1 ;  /* 0x0000001105097211 */ /* 0x041fe400008f0eff */
[----:B------:R-:W-:Y:S02]  /*0df0*/  IADD3 R5, PT, PT, R5, 0x4, RZ ;  /* 0x0000000405057810 */ /* 0x000fe40007ffe0ff */
[----:B-1----:R-:W-:-:S04]  /*0e00*/  LEA R8, P1, R2, UR10, 0x2 ;  /* 0x0000000a02087c11 */ /* 0x002fc8000f8210ff */
[----:B------:R-:W-:-:S05]  /*0e10*/  LEA.HI.X R9, R2, UR11, R9, 0x2, P1 ;  /* 0x0000000b02097c11 */ /* 0x000fca00088f1409 */
[----:B------:R1:W-:Y:S04]  /*0e20*/  STG.E desc[UR8][R8.64], R3 ;  /* 0x0000000308007986 */ /* 0x0003e8000c101908 */
[----:B------:R1:W-:Y:S04]  /*0e30*/  STG.E desc[UR8][R8.64+0x4], R3 ;  /* 0x0000040308007986 */ /* 0x0003e8000c101908 */
[----:B------:R1:W-:Y:S04]  /*0e40*/  STG.E desc[UR8][R8.64+0x8], R3 ;  /* 0x0000080308007986 */ /* 0x0003e8000c101908 */
[----:B------:R1:W-:Y:S02]  /*0e50*/  STG.E desc[UR8][R8.64+0xc], R3 ;  /* 0x00000c0308007986 */ /* 0x0003e4000c101908 */
.L_x_16:
[----:B------:R-:W-:Y:S05]  /*0e60*/  BSYNC.RECONVERGENT B1 ;  /* 0x0000000000017941 */ /* 0x000fea0003800200 */
.L_x_15:
[----:B------:R-:W-:Y:S05]  /*0e70*/  @!P0 BRA `(.L_x_11) ;  /* 0x0000000000508947 */ /* 0x000fea0003800000 */
[----:B------:R-:W-:Y:S01]  /*0e80*/  LOP3.LUT R2, R10, 0x1, RZ, 0xc0, !PT ;  /* 0x000000010a027812 */ /* 0x000fe200078ec0ff */
[----:B------:R-:W-:Y:S01]  /*0e90*/  BSSY.RECONVERGENT B1, `(.L_x_17) ;  /* 0x000000d000017945 */ /* 0x000fe20003800200 */
[----:B------:R-:W-:Y:S02]  /*0ea0*/  ISETP.NE.AND P1, PT, R4, 0x1, PT ;  /* 0x000000010400780c */ /* 0x000fe40003f25270 */
[----:B------:R-:W-:-:S13]  /*0eb0*/  ISETP.NE.U32.AND P0, PT, R2, 0x1, PT ;  /* 0x000000010200780c */ /* 0x000fda0003f05070 */
[----:B01----:R-:W0:Y:S01]  /*0ec0*/  @!P0 LDC.64 R8, c[0x0][0x380] ;  /* 0x0000e000ff088b82 */ /* 0x003e220000000a00 */
[----:B------:R-:W-:Y:S05]  /*0ed0*/  @!P1 BRA `(.L_x_18) ;  /* 0x0000000000209947 */ /* 0x000fea0003800000 */
[----:B------:R-:W1:Y:S01]  /*0ee0*/  LDCU.64 UR10, c[0x0][0x380] ;  /* 0x00007000ff0a77ac */ /* 0x000e620008000a00 */
[----:B------:R-:W-:-:S04]  /*0ef0*/  IADD3 R2, P1, PT, R5, R16, RZ ;  /* 0x0000001005027210 */ /* 0x000fc80007f3e0ff */
[C---:B------:R-:W-:Y:S01]  /*0f00*/  LEA.HI.X.SX32 R11, R5.reuse, R17, 0x1, P1 ;  /* 0x00000011050b7211 */ /* 0x040fe200008f0eff */
[----:B------:R-:W-:Y:S01]  /*0f10*/  VIADD R5, R5, 0x2 ;  /* 0x0000000205057836 */ /* 0x000fe20000000000 */
[----:B-1----:R-:W-:-:S04]  /*0f20*/  LEA R10, P1, R2, UR10, 0x2 ;  /* 0x0000000a020a7c11 */ /* 0x002fc8000f8210ff */
[----:B------:R-:W-:-:S05]  /*0f30*/  LEA.HI.X R11, R2, UR11, R11, 0x2, P1 ;  /* 0x0000000b020b7c11 */ /* 0x000fca00088f140b */
[----:B------:R1:W-:Y:S04]  /*0f40*/  STG.E desc[UR8][R10.64], R3 ;  /* 0x000000030a007986 */ /* 0x0003e8000c101908 */
[----:B------:R1:W-:Y:S02]  /*0f50*/  STG.E desc[UR8][R10.64+0x4], R3 ;  /* 0x000004030a007986 */ /* 0x0003e4000c101908 */
.L_x_18:
[----:B------:R-:W-:Y:S05]  /*0f60*/  BSYNC.RECONVERGENT B1 ;  /* 0x0000000000017941 */ /* 0x000fea0003800200 */
.L_x_17:
[----:B------:R-:W-:-:S04]  /*0f70*/  @!P0 IADD3 R2, P1, PT, R5, R16, RZ ;  /* 0x0000001005028210 */ /* 0x000fc80007f3e0ff */
[----:B------:R-:W-:Y:S02]  /*0f80*/  @!P0 LEA.HI.X.SX32 R5, R5, R17, 0x1, P1 ;  /* 0x0000001105058211 */ /* 0x000fe400008f0eff */
[----:B0-----:R-:W-:-:S04]  /*0f90*/  @!P0 LEA R8, P1, R2, R8, 0x2 ;  /* 0x0000000802088211 */ /* 0x001fc800078210ff */
[----:B------:R-:W-:-:S05]  /*0fa0*/  @!P0 LEA.HI.X R9, R2, R9, R5, 0x2, P1 ;  /* 0x0000000902098211 */ /* 0x000fca00008f1405 */
[----:B------:R2:W-:Y:S04]  /*0fb0*/  @!P0 STG.E desc[UR8][R8.64], R3 ;  /* 0x0000000308008986 */ /* 0x0005e8000c101908 */
.L_x_11:
[----:B------:R-:W-:Y:S05]  /*0fc0*/  BSYNC.RECONVERGENT B0 ;  /* 0x0000000000007941 */ /* 0x000fea0003800200 */
.L_x_10:
[----:B012---:R-:W-:-:S04]  /*0fd0*/  IADD3 R3, PT, PT, R3, UR6, RZ ;  /* 0x0000000603037c10 */ /* 0x007fc8000fffe0ff */
[----:B------:R-:W-:-:S13]  /*0fe0*/  ISETP.GE.AND P0, PT, R3, R0, PT ;  /* 0x000000000300720c */ /* 0x000fda0003f06270 */
[----:B------:R-:W-:Y:S05]  /*0ff0*/  @!P0 BRA `(.L_x_19) ;  /* 0xfffffff800c08947 */ /* 0x000fea000383ffff */
[----:B------:R-:W-:Y:S05]  /*1000*/  EXIT ;  /* 0x000000000000794d */ /* 0x000fea0003800000 */
.L_x_20:
[----:B------:R-:W-:-:S00]  /*1010*/  BRA `(.L_x_20) ;  /* 0xfffffffc00fc7947 */ /* 0x000fc0000383ffff */
[----:B------:R-:W-:-:S00]  /*1020*/  NOP ;  /* 0x0000000000007918 */ /* 0x000fc00000000000 */
        /* <DEDUP_REMOVED lines=13> */
.L_x_48:


//--------------------- .text._Z22resolveHierarchyKernelPiPKiS1_S1_ii --------------------------
	.section	.text._Z22resolveHierarchyKernelPiPKiS1_S1_ii,"ax",@progbits
	.align	128
        .global         _Z22resolveHierarchyKernelPiPKiS1_S1_ii
        .type           _Z22resolveHierarchyKernelPiPKiS1_S1_ii,@function
        .size           _Z22resolveHierarchyKernelPiPKiS1_S1_ii,(.L_x_49 - _Z22resolveHierarchyKernelPiPKiS1_S1_ii)
        .other          _Z22resolveHierarchyKernelPiPKiS1_S1_ii,@"STO_CUDA_ENTRY STV_DEFAULT"
_Z22resolveHierarchyKernelPiPKiS1_S1_ii:
.text._Z22resolveHierarchyKernelPiPKiS1_S1_ii:
        /* <DEDUP_REMOVED lines=9> */
.L_x_23:
[----:B---3--:R-:W-:-:S05]  /*0090*/  IMAD.WIDE.U32 R4, R7, 0x4, R2 ;  /* 0x0000000407047825 */ /* 0x008fca00078e0002 */
[----:B-1----:R-:W0:Y:S02]  /*00a0*/  LDG.E R6, desc[UR6][R4.64] ;  /* 0x0000000604067981 */ /* 0x002e24000c1e1900 */
[----:B0-----:R-:W-:-:S13]  /*00b0*/  ISETP.LE.AND P0, PT, R6, UR4, PT ;  /* 0x0000000406007c0c */ /* 0x001fda000bf03270 */
[----:B------:R-:W-:Y:S05]  /*00c0*/  @!P0 BRA `(.L_x_21) ;  /* 0x00000000000c8947 */ /* 0x000fea0003800000 */
[----:B------:R-:W3:Y:S02]  /*00d0*/  LDG.E R4, desc[UR6][R4.64+0x4] ;  /* 0x0000040604047981 */ /* 0x000ee4000c1e1900 */
[----:B---3--:R-:W-:-:S13]  /*00e0*/  ISETP.LE.AND P0, PT, R4, UR4, PT ;  /* 0x0000000404007c0c */ /* 0x008fda000bf03270 */
[----:B------:R-:W-:Y:S05]  /*00f0*/  @!P0 BRA `(.L_x_22) ;  /* 0x0000000000108947 */ /* 0x000fea0003800000 */
.L_x_21:
[----:B------:R-:W-:-:S05]  /*0100*/  VIADD R7, R7, 0x1 ;  /* 0x0000000107077836 */ /* 0x000fca0000000000 */
[----:B--2---:R-:W-:-:S13]  /*0110*/  ISETP.NE.AND P0, PT, R7, UR8, PT ;  /* 0x0000000807007c0c */ /* 0x004fda000bf05270 */
[----:B------:R-:W-:Y:S05]  /*0120*/  @!P0 EXIT ;  /* 0x000000000000894d */ /* 0x000fea0003800000 */
[----:B------:R-:W-:Y:S05]  /*0130*/  BRA `(.L_x_23) ;  /* 0xfffffffc00d47947 */ /* 0x000fea000383ffff */
.L_x_22:
[----:B------:R-:W0:Y:S08]  /*0140*/  LDC.64 R2, c[0x0][0x390] ;  /* 0x0000e400ff027b82 */ /* 0x000e300000000a00 */
[----:B------:R-:W1:Y:S01]  /*0150*/  LDC R0, c[0x0][0x3a4] ;  /* 0x0000e900ff007b82 */ /* 0x000e620000000800 */
[----:B0-----:R-:W-:-:S06]  /*0160*/  IMAD.WIDE.U32 R2, R7, 0x4, R2 ;  /* 0x0000000407027825 */ /* 0x001fcc00078e0002 */
[----:B------:R-:W3:Y:S01]  /*0170*/  LDG.E R2, desc[UR6][R2.64] ;  /* 0x0000000602027981 */ /* 0x000ee2000c1e1900 */
[----:B------:R-:W3:Y:S01]  /*0180*/  LDCU UR5, c[0x0][0x360] ;  /* 0x00006c00ff0577ac */ /* 0x000ee20008000800 */
[----:B-1----:R-:W-:Y:S02]  /*0190*/  ISETP.GT.U32.AND P0, PT, R0, 0x1, PT ;  /* 0x000000010000780c */ /* 0x002fe40003f04070 */
[----:B------:R-:W-:-:S05]  /*01a0*/  IADD3 R5, PT, PT, -R6, UR4, RZ ;  /* 0x0000000406057c10 */ /* 0x000fca000fffe1ff */
[----:B---3--:R-:W-:-:S06]  /*01b0*/  IMAD R9, R5, UR5, R2 ;  /* 0x0000000505097c24 */ /* 0x008fcc000f8e0202 */
[----:B--2---:R-:W-:Y:S05]  /*01c0*/  @P0 EXIT ;  /* 0x000000000000094d */ /* 0x004fea0003800000 */
[----:B------:R-:W0:Y:S01]  /*01d0*/  LDC.64 R2, c[0x0][0x398] ;  /* 0x0000e600ff027b82 */ /* 0x000e220000000a00 */
[----:B------:R-:W-:Y:S01]  /*01e0*/  ISETP.NE.AND P0, PT, R5, RZ, PT ;  /* 0x000000ff0500720c */ /* 0x000fe20003f05270 */
[----:B0-----:R-:W-:-:S12]  /*01f0*/  IMAD.WIDE.U32 R6, R7, 0x4, R2 ;  /* 0x0000000407067825 */ /* 0x001fd800078e0002 */
[----:B------:R-:W-:Y:S05]  /*0200*/  @!P0 EXIT ;  /* 0x000000000000894d */ /* 0x000fea0003800000 */
[----:B------:R-:W2:Y:S01]  /*0210*/  LDG.E R6, desc[UR6][R6.64] ;  /* 0x0000000606067981 */ /* 0x000ea2000c1e1900 */
[----:B------:R-:W0:Y:S01]  /*0220*/  LDC.64 R2, c[0x0][0x380] ;  /* 0x0000e000ff027b82 */ /* 0x000e220000000a00 */
[----:B------:R-:W1:Y:S01]  /*0230*/  LDCU.64 UR4, c[0x0][0x380] ;  /* 0x00007000ff0477ac */ /* 0x000e620008000a00 */
[----:B------:R-:W3:Y:S02]  /*0240*/  S2R R0, SR_TID.X ;  /* 0x0000000000007919 */ /* 0x000ee40000002100 */
[----:B---3--:R-:W-:-:S04]  /*0250*/  IADD3 R0, P0, PT, R9, R0, RZ ;  /* 0x0000000009007210 */ /* 0x008fc80007f1e0ff */
[----:B------:R-:W-:Y:S02]  /*0260*/  LEA.HI.X.SX32 R9, R9, RZ, 0x1, P0 ;  /* 0x000000ff09097211 */ /* 0x000fe400000f0eff */
[----:B-1----:R-:W-:Y:S02]  /*0270*/  LEA R4, P0, R0, UR4, 0x2 ;  /* 0x0000000400047c11 */ /* 0x002fe4000f8010ff */
[----:B--2---:R-:W-:-:S05]  /*0280*/  IADD3 R5, PT, PT, R5, -0x1, R6 ;  /* 0xffffffff05057810 */ /* 0x004fca0007ffe006 */
[----:B0-----:R-:W-:Y:S01]  /*0290*/  IMAD.WIDE R2, R5, 0x4, R2 ;  /* 0x0000000405027825 */ /* 0x001fe200078e0202 */
[----:B------:R-:W-:-:S05]  /*02a0*/  LEA.HI.X R5, R0, UR5, R9, 0x2, P0 ;  /* 0x0000000500057c11 */ /* 0x000fca00080f1409 */
[----:B------:R-:W2:Y:S04]  /*02b0*/  LDG.E R2, desc[UR6][R2.64] ;  /* 0x0000000602027981 */ /* 0x000ea8000c1e1900 */
[----:B------:R-:W2:Y:S02]  /*02c0*/  LDG.E R7, desc[UR6][R4.64] ;  /* 0x0000000604077981 */ /* 0x000ea4000c1e1900 */
[----:B--2---:R-:W-:-:S05]  /*02d0*/  IMAD.IADD R7, R2, 0x1, R7 ;  /* 0x0000000102077824 */ /* 0x004fca00078e0207 */
[----:B------:R-:W-:Y:S01]  /*02e0*/  STG.E desc[UR6][R4.64], R7 ;  /* 0x0000000704007986 */ /* 0x000fe2000c101906 */
[----:B------:R-:W-:Y:S05]  /*02f0*/  EXIT ;  /* 0x000000000000794d */ /* 0x000fea0003800000 */
.L_x_24:
        /* <DEDUP_REMOVED lines=16> */
.L_x_49:


//--------------------- .text._Z15preFixSumKernelPiPKiS1_S1_iii --------------------------
	.section	.text._Z15preFixSumKernelPiPKiS1_S1_iii,"ax",@progbits
	.align	128
        .global         _Z15preFixSumKernelPiPKiS1_S1_iii
        .type           _Z15preFixSumKernelPiPKiS1_S1_iii,@function
        .size           _Z15preFixSumKernelPiPKiS1_S1_iii,(.L_x_50 - _Z15preFixSumKernelPiPKiS1_S1_iii)
        .other          _Z15preFixSumKernelPiPKiS1_S1_iii,@"STO_CUDA_ENTRY STV_DEFAULT"
_Z15preFixSumKernelPiPKiS1_S1_iii:
.text._Z15preFixSumKernelPiPKiS1_S1_iii:
        /* <DEDUP_REMOVED lines=9> */
.L_x_27:
[----:B---3--:R-:W-:-:S05]  /*0090*/  IMAD.WIDE.U32 R2, R0, 0x4, R4 ;  /* 0x0000000400027825 */ /* 0x008fca00078e0004 */
[----:B-1----:R-:W0:Y:S02]  /*00a0*/  LDG.E R6, desc[UR8][R2.64] ;  /* 0x0000000802067981 */ /* 0x002e24000c1e1900 */
[----:B0-----:R-:W-:-:S13]  /*00b0*/  ISETP.LE.AND P0, PT, R6, UR6, PT ;  /* 0x0000000606007c0c */ /* 0x001fda000bf03270 */
[----:B------:R-:W-:Y:S05]  /*00c0*/  @!P0 BRA `(.L_x_25) ;  /* 0x00000000000c8947 */ /* 0x000fea0003800000 */
[----:B------:R-:W3:Y:S02]  /*00d0*/  LDG.E R7, desc[UR8][R2.64+0x4] ;  /* 0x0000040802077981 */ /* 0x000ee4000c1e1900 */
[----:B---3--:R-:W-:-:S13]  /*00e0*/  ISETP.LE.AND P0, PT, R7, UR6, PT ;  /* 0x0000000607007c0c */ /* 0x008fda000bf03270 */
[----:B------:R-:W-:Y:S05]  /*00f0*/  @!P0 BRA `(.L_x_26) ;  /* 0x0000000000108947 */ /* 0x000fea0003800000 */
.L_x_25:
[----:B------:R-:W-:-:S05]  /*0100*/  VIADD R0, R0, 0x1 ;  /* 0x0000000100007836 */ /* 0x000fca0000000000 */
[----:B--2---:R-:W-:-:S13]  /*0110*/  ISETP.NE.AND P0, PT, R0, UR4, PT ;  /* 0x0000000400007c0c */ /* 0x004fda000bf05270 */
[----:B------:R-:W-:Y:S05]  /*0120*/  @!P0 EXIT ;  /* 0x000000000000894d */ /* 0x000fea0003800000 */
[----:B------:R-:W-:Y:S05]  /*0130*/  BRA `(.L_x_27) ;  /* 0xfffffffc00d47947 */ /* 0x000fea000383ffff */
.L_x_26:
[----:B------:R-:W0:Y:S01]  /*0140*/  LDC.64 R8, c[0x0][0x390] ;  /* 0x0000e400ff087b82 */ /* 0x000e220000000a00 */
[----:B--2---:R-:W1:Y:S01]  /*0150*/  LDCU UR4, c[0x0][0x3a0] ;  /* 0x00007400ff0477ac */ /* 0x004e620008000800 */
[----:B------:R-:W2:Y:S06]  /*0160*/  S2R R11, SR_TID.X ;  /* 0x00000000000b7919 */ /* 0x000eac0000002100 */
[----:B------:R-:W3:Y:S01]  /*0170*/  LDC.64 R4, c[0x0][0x380] ;  /* 0x0000e000ff047b82 */ /* 0x000ee20000000a00 */
[----:B0-----:R-:W-:-:S06]  /*0180*/  IMAD.WIDE.U32 R8, R0, 0x4, R8 ;  /* 0x0000000400087825 */ /* 0x001fcc00078e0008 */
[----:B------:R-:W4:Y:S01]  /*0190*/  LDG.E R9, desc[UR8][R8.64] ;  /* 0x0000000808097981 */ /* 0x000f22000c1e1900 */
[----:B------:R-:W-:Y:S01]  /*01a0*/  IADD3 R6, PT, PT, -R6, UR6, RZ ;  /* 0x0000000606067c10 */ /* 0x000fe2000fffe1ff */
[----:B-1----:R-:W-:-:S04]  /*01b0*/  IMAD.U32 R17, RZ, RZ, UR4 ;  /* 0x00000004ff117e24 */ /* 0x002fc8000f8e00ff */
[----:B----4-:R-:W-:-:S04]  /*01c0*/  IMAD R7, R6, R17, R9 ;  /* 0x0000001106077224 */ /* 0x010fc800078e0209 */
[----:B---3--:R-:W-:-:S04]  /*01d0*/  IMAD.WIDE R4, R7, 0x4, R4 ;  /* 0x0000000407047825 */ /* 0x008fc800078e0204 */
[----:B--2---:R-:W-:-:S05]  /*01e0*/  IMAD.WIDE.U32 R6, R11, 0x4, R4 ;  /* 0x000000040b067825 */ /* 0x004fca00078e0004 */
[----:B------:R0:W5:Y:S01]  /*01f0*/  LDG.E R10, desc[UR8][R6.64] ;  /* 0x00000008060a7981 */ /* 0x000162000c1e1900 */
[----:B------:R-:W-:-:S13]  /*0200*/  ISETP.GE.AND P0, PT, R17, 0x2, PT ;  /* 0x000000021100780c */ /* 0x000fda0003f06270 */
[----:B0-----:R-:W-:Y:S05]  /*0210*/  @!P0 BRA `(.L_x_28) ;  /* 0x0000000000588947 */ /* 0x001fea0003800000 */
[----:B------:R-:W0:Y:S01]  /*0220*/  LDC R17, c[0x0][0x3a0] ;  /* 0x0000e800ff117b82 */ /* 0x000e220000000800 */
[----:B------:R-:W-:Y:S01]  /*0230*/  LEA R16, R11, 0x2, 0x1 ;  /* 0x000000020b107811 */ /* 0x000fe200078e08ff */
[----:B------:R-:W-:-:S06]  /*0240*/  UMOV UR4, 0x1 ;  /* 0x0000000100047882 */ /* 0x000fcc0000000000 */
.L_x_31:
[----:B0-----:R-:W-:Y:S01]  /*0250*/  IMAD R8, R16, UR4, RZ ;  /* 0x0000000410087c24 */ /* 0x001fe2000f8e02ff */
[----:B------:R-:W-:Y:S04]  /*0260*/  BSSY.RECONVERGENT B0, `(.L_x_29) ;  /* 0x000000d000007945 */ /* 0x000fe80003800200 */
[----:B0-----:R-:W-:-:S13]  /*0270*/  ISETP.GT.AND P0, PT, R8, R17, PT ;  /* 0x000000110800720c */ /* 0x001fda0003f04270 */
[----:B------:R-:W-:Y:S05]  /*0280*/  @P0 BRA `(.L_x_30) ;  /* 0x0000000000280947 */ /* 0x000fea0003800000 */
[----:B------:R-:W-:Y:S02]  /*0290*/  USHF.R.S32.HI UR5, URZ, 0x1f, UR4 ;  /* 0x0000001fff057899 */ /* 0x000fe40008011404 */
[----:B------:R-:W-:-:S04]  /*02a0*/  IADD3 R13, P0, PT, R8, -UR4, RZ ;  /* 0x80000004080d7c10 */ /* 0x000fc8000ff1e0ff */
[C---:B------:R-:W-:Y:S01]  /*02b0*/  LEA.HI.X.SX32 R14, R8.reuse, ~UR5, 0x1, P0 ;  /* 0x80000005080e7c11 */ /* 0x040fe200080f0eff */
[----:B------:R-:W-:Y:S01]  /*02c0*/  IMAD.WIDE R8, R8, 0x4, R4 ;  /* 0x0000000408087825 */ /* 0x000fe200078e0204 */
[----:B------:R-:W-:-:S04]  /*02d0*/  LEA R12, P0, R13, R4, 0x2 ;  /* 0x000000040d0c7211 */ /* 0x000fc800078010ff */
[----:B------:R-:W-:Y:S01]  /*02e0*/  LEA.HI.X R13, R13, R5, R14, 0x2, P0 ;  /* 0x000000050d0d7211 */ /* 0x000fe200000f140e */
[----:B------:R-:W2:Y:S04]  /*02f0*/  LDG.E R15, desc[UR8][R8.64+-0x4] ;  /* 0xfffffc08080f7981 */ /* 0x000ea8000c1e1900 */
[----:B------:R-:W2:Y:S02]  /*0300*/  LDG.E R12, desc[UR8][R12.64+-0x4] ;  /* 0xfffffc080c0c7981 */ /* 0x000ea4000c1e1900 */
[----:B--2---:R-:W-:-:S05]  /*0310*/  IMAD.IADD R15, R12, 0x1, R15 ;  /* 0x000000010c0f7824 */ /* 0x004fca00078e020f */
[----:B------:R0:W-:Y:S02]  /*0320*/  STG.E desc[UR8][R8.64+-0x4], R15 ;  /* 0xfffffc0f08007986 */ /* 0x0001e4000c101908 */
.L_x_30:
[----:B------:R-:W-:Y:S05]  /*0330*/  BSYNC.RECONVERGENT B0 ;  /* 0x0000000000007941 */ /* 0x000fea0003800200 */
.L_x_29:
[----:B------:R-:W-:Y:S01]  /*0340*/  USHF.L.U32 UR4, UR4, 0x1, URZ ;  /* 0x0000000104047899 */ /* 0x000fe200080006ff */
[----:B------:R-:W-:Y:S05]  /*0350*/  BAR.SYNC.DEFER_BLOCKING 0x0 ;  /* 0x0000000000007b1d */ /* 0x000fea0000010000 */
[----:B------:R-:W-:-:S13]  /*0360*/  ISETP.LE.AND P0, PT, R17, UR4, PT ;  /* 0x0000000411007c0c */ /* 0x000fda000bf03270 */
[----:B------:R-:W-:Y:S05]  /*0370*/  @!P0 BRA `(.L_x_31) ;  /* 0xfffffffc00b48947 */ /* 0x000fea000383ffff */
.L_x_28:
[----:B------:R-:W-:Y:S01]  /*0380*/  ISETP.NE.AND P0, PT, R11, RZ, PT ;  /* 0x000000ff0b00720c */ /* 0x000fe20003f05270 */
[----:B0-----:R-:W-:-:S12]  /*0390*/  IMAD.WIDE R8, R17, 0x4, R4 ;  /* 0x0000000411087825 */ /* 0x001fd800078e0204 */
[----:B------:R0:W-:Y:S01]  /*03a0*/  @!P0 STG.E desc[UR8][R8.64+-0x4], RZ ;  /* 0xfffffcff08008986 */ /* 0x0001e2000c101908 */
[----:B------:R-:W-:Y:S01]  /*03b0*/  BAR.SYNC.DEFER_BLOCKING 0x0 ;  /* 0x0000000000007b1d */ /* 0x000fe20000010000 */
[----:B------:R-:W-:-:S13]  /*03c0*/  ISETP.GE.AND P0, PT, R17, 0x2, PT ;  /* 0x000000021100780c */ /* 0x000fda0003f06270 */
[----:B0-----:R-:W-:Y:S05]  /*03d0*/  @!P0 BRA `(.L_x_32) ;  /* 0x00000000005c8947 */ /* 0x001fea0003800000 */
[----:B------:R-:W-:Y:S01]  /*03e0*/  LEA R17, R11, 0x2, 0x1 ;  /* 0x000000020b117811 */ /* 0x000fe200078e08ff */
[----:B------:R-:W0:Y:S01]  /*03f0*/  LDCU UR4, c[0x0][0x3a0] ;  /* 0x00007400ff0477ac */ /* 0x000e220008000800 */
[----:B------:R-:W1:Y:S05]  /*0400*/  LDCU UR7, c[0x0][0x3a0] ;  /* 0x00007400ff0777ac */ /* 0x000e6a0008000800 */
.L_x_35:
[----:B0-----:R-:W-:Y:S01]  /*0410*/  USHF.R.U32.HI UR5, URZ, 0x1, UR4 ;  /* 0x00000001ff057899 */ /* 0x001fe20008011604 */
[----:B------:R-:W-:Y:S05]  /*0420*/  BSSY.RECONVERGENT B0, `(.L_x_33) ;  /* 0x000000e000007945 */ /* 0x000fea0003800200 */
[----:B------:R-:W-:-:S05]  /*0430*/  IMAD R15, R17, UR5, RZ ;  /* 0x00000005110f7c24 */ /* 0x000fca000f8e02ff */
[----:B-1----:R-:W-:-:S13]  /*0440*/  ISETP.GT.AND P0, PT, R15, UR7, PT ;  /* 0x000000070f007c0c */ /* 0x002fda000bf04270 */
[----:B------:R-:W-:Y:S05]  /*0450*/  @P0 BRA `(.L_x_34) ;  /* 0x0000000000280947 */ /* 0x000fea0003800000 */
[C---:B------:R-:W-:Y:S01]  /*0460*/  IADD3 R11, P0, PT, R15.reuse, -UR5, RZ ;  /* 0x800000050f0b7c10 */ /* 0x040fe2000ff1e0ff */
[----:B------:R-:W-:-:S04]  /*0470*/  IMAD.WIDE.U32 R14, R15, 0x4, R4 ;  /* 0x000000040f0e7825 */ /* 0x000fc800078e0004 */
[----:B------:R-:W-:Y:S01]  /*0480*/  IMAD.X R13, RZ, RZ, -0x1, P0 ;  /* 0xffffffffff0d7424 */ /* 0x000fe200000e06ff */
[C---:B------:R-:W-:Y:S01]  /*0490*/  LEA R12, P0, R11.reuse, R4, 0x2 ;  /* 0x000000040b0c7211 */ /* 0x040fe200078010ff */
[----:B------:R-:W2:Y:S03]  /*04a0*/  LDG.E R16, desc[UR8][R14.64+-0x4] ;  /* 0xfffffc080e107981 */ /* 0x000ea6000c1e1900 */
[----:B------:R-:W-:-:S05]  /*04b0*/  LEA.HI.X R13, R11, R5, R13, 0x2, P0 ;  /* 0x000000050b0d7211 */ /* 0x000fca00000f140d */
[----:B------:R-:W3:Y:S04]  /*04c0*/  LDG.E R11, desc[UR8][R12.64+-0x4] ;  /* 0xfffffc080c0b7981 */ /* 0x000ee8000c1e1900 */
[----:B--2---:R0:W-:Y:S01]  /*04d0*/  STG.E desc[UR8][R12.64+-0x4], R16 ;  /* 0xfffffc100c007986 */ /* 0x0041e2000c101908 */
[----:B---3--:R-:W-:-:S05]  /*04e0*/  IMAD.IADD R11, R11, 0x1, R16 ;  /* 0x000000010b0b7824 */ /* 0x008fca00078e0210 */
[----:B------:R0:W-:Y:S02]  /*04f0*/  STG.E desc[UR8][R14.64+-0x4], R11 ;  /* 0xfffffc0b0e007986 */ /* 0x0001e4000c101908 */
.L_x_34:
[----:B------:R-:W-:Y:S05]  /*0500*/  BSYNC.RECONVERGENT B0 ;  /* 0x0000000000007941 */ /* 0x000fea0003800200 */
.L_x_33:
[----:B------:R-:W-:Y:S01]  /*0510*/  BAR.SYNC.DEFER_BLOCKING 0x0 ;  /* 0x0000000000007b1d */ /* 0x000fe20000010000 */
[----:B------:R-:W-:-:S05]  /*0520*/  UISETP.GT.U32.AND UP0, UPT, UR4, 0x3, UPT ;  /* 0x000000030400788c */ /* 0x000fca000bf04070 */
[----:B------:R-:W-:-:S04]  /*0530*/  UMOV UR4, UR5 ;  /* 0x0000000500047c82 */ /* 0x000fc80008000000 */
[----:B------:R-:W-:Y:S05]  /*0540*/  BRA.U UP0, `(.L_x_35) ;  /* 0xfffffffd00b07547 */ /* 0x000fea000b83ffff */
.L_x_32:
[----:B------:R-:W2:Y:S01]  /*0550*/  LDG.E R5, desc[UR8][R6.64] ;  /* 0x0000000806057981 */ /* 0x000ea2000c1e1900 */
[----:B------:R-:W1:Y:S02]  /*0560*/  LDC R4, c[0x0][0x3a8] ;  /* 0x0000ea00ff047b82 */ /* 0x000e640000000800 */
[----:B-1----:R-:W-:Y:S01]  /*0570*/  ISETP.GT.U32.AND P0, PT, R4, 0x1, PT ;  /* 0x000000010400780c */ /* 0x002fe20003f04070 */
[----:B--2--5:R-:W-:-:S05]  /*0580*/  IMAD.IADD R5, R10, 0x1, R5 ;  /* 0x000000010a057824 */ /* 0x024fca00078e0205 */
[----:B------:R1:W-:Y:S01]  /*0590*/  STG.E desc[UR8][R6.64], R5 ;  /* 0x0000000506007986 */ /* 0x0003e2000c101908 */
[----:B------:R-:W-:Y:S06]  /*05a0*/  BAR.SYNC.DEFER_BLOCKING 0x0 ;  /* 0x0000000000007b1d */ /* 0x000fec0000010000 */
[----:B------:R-:W-:Y:S05]  /*05b0*/  @P0 EXIT ;  /* 0x000000000000094d */ /* 0x000fea0003800000 */
[----:B-1----:R-:W1:Y:S01]  /*05c0*/  LDC.64 R4, c[0x0][0x398] ;  /* 0x0000e600ff047b82 */ /* 0x002e620000000a00 */
[----:B------:R-:W0:Y:S04]  /*05d0*/  LDG.E R3, desc[UR8][R2.64] ;  /* 0x0000000802037981 */ /* 0x000e28000c1e1900 */
[----:B------:R-:W2:Y:S03]  /*05e0*/  LDG.E R9, desc[UR8][R8.64+-0x4] ;  /* 0xfffffc0808097981 */ /* 0x000ea6000c1e1900 */
[----:B------:R-:W3:Y:S01]  /*05f0*/  LDC.64 R6, c[0x0][0x380] ;  /* 0x0000e000ff067b82 */ /* 0x000ee20000000a00 */
[----:B-1----:R-:W-:-:S06]  /*0600*/  IMAD.WIDE.U32 R4, R0, 0x4, R4 ;  /* 0x0000000400047825 */ /* 0x002fcc00078e0004 */
[----:B------:R-:W0:Y:S02]  /*0610*/  LDG.E R4, desc[UR8][R4.64] ;  /* 0x0000000804047981 */ /* 0x000e24000c1e1900 */
[----:B0-----:R-:W-:-:S05]  /*0620*/  IADD3 R11, PT, PT, -R3, UR6, R4 ;  /* 0x00000006030b7c10 */ /* 0x001fca000fffe104 */
[----:B---3--:R-:W-:-:S05]  /*0630*/  IMAD.WIDE R6, R11, 0x4, R6 ;  /* 0x000000040b067825 */ /* 0x008fca00078e0206 */
[----:B--2---:R-:W-:Y:S01]  /*0640*/  STG.E desc[UR8][R6.64], R9 ;  /* 0x0000000906007986 */ /* 0x004fe2000c101908 */
[----:B------:R-:W-:Y:S05]  /*0650*/  EXIT ;  /* 0x000000000000794d */ /* 0x000fea0003800000 */
.L_x_36:
        /* <DEDUP_REMOVED lines=10> */
.L_x_50:


//--------------------- .text._Z15countFreqKernelPiPKiS1_S1_S1_S_iiS1_ --------------------------
	.section	.text._Z15countFreqKernelPiPKiS1_S1_S1_S_iiS1_,"ax",@progbits
	.align	128
        .global         _Z15countFreqKernelPiPKiS1_S1_S1_S_iiS1_
        .type           _Z15countFreqKernelPiPKiS1_S1_S1_S_iiS1_,@function
        .size           _Z15countFreqKernelPiPKiS1_S1_S1_S_iiS1_,(.L_x_51 - _Z15countFreqKernelPiPKiS1_S1_S1_S_iiS1_)
        .other          _Z15countFreqKernelPiPKiS1_S1_S1_S_iiS1_,@"STO_CUDA_ENTRY STV_DEFAULT"
_Z15countFreqKernelPiPKiS1_S1_S1_S_iiS1_:
.text._Z15countFreqKernelPiPKiS1_S1_S1_S_iiS1_:
[----:B------:R-:W-:Y:S08]  /*0000*/  LDC R1, c[0x0][0x37c] ;  /* 0x0000df00ff017b82 */ /* 0x000ff00000000800 */
[----:B------:R-:W0:Y:S02]  /*0010*/  LDC R0, c[0x0][0x3b0] ;  /* 0x0000ec00ff007b82 */ /* 0x000e240000000800 */
[----:B0-----:R-:W-:-:S13]  /*0020*/  ISETP.GE.AND P0, PT, R0, 0x1, PT ;  /* 0x000000010000780c */ /* 0x001fda0003f06270 */
[----:B------:R-:W-:Y:S05]  /*0030*/  @!P0 EXIT ;  /* 0x000000000000894d */ /* 0x000fea0003800000 */
[----:B------:R-:W0:Y:S01]  /*0040*/  S2UR UR12, SR_CTAID.X ;  /* 0x00000000000c79c3 */ /* 0x000e220000002500 */
[----:B------:R-:W-:Y:S01]  /*0050*/  HFMA2 R11, -RZ, RZ, 0, 0 ;  /* 0x00000000ff0b7431 */ /* 0x000fe200000001ff */
[----:B------:R-:W-:Y:S01]  /*0060*/  PRMT R0, RZ, 0x7610, R0 ;  /* 0x00007610ff007816 */ /* 0x000fe20000000000 */
[----:B------:R-:W1:Y:S01]  /*0070*/  LDCU.64 UR14, c[0x0][0x358] ;  /* 0x00006b00ff0e77ac */ /* 0x000e620008000a00 */
[----:B------:R-:W2:Y:S04]  /*0080*/  LDCU UR4, c[0x0][0x3b0] ;  /* 0x00007600ff0477ac */ /* 0x000ea80008000800 */
[----:B------:R-:W3:Y:S02]  /*0090*/  LDC.64 R2, c[0x0][0x3a0] ;  /* 0x0000e800ff027b82 */ /* 0x000ee40000000a00 */
.L_x_39:
[----:B---3--:R-:W-:-:S05]  /*00a0*/  IMAD.WIDE.U32 R4, R11, 0x4, R2 ;  /* 0x000000040b047825 */ /* 0x008fca00078e0002 */
[----:B-1----:R-:W0:Y:S02]  /*00b0*/  LDG.E R10, desc[UR14][R4.64] ;  /* 0x0000000e040a7981 */ /* 0x002e24000c1e1900 */
[----:B0-----:R-:W-:-:S13]  /*00c0*/  ISETP.LE.AND P0, PT, R10, UR12, PT ;  /* 0x0000000c0a007c0c */ /* 0x001fda000bf03270 */
[----:B------:R-:W-:Y:S05]  /*00d0*/  @!P0 BRA `(.L_x_37) ;  /* 0x00000000000c8947 */ /* 0x000fea0003800000 */
[----:B------:R-:W3:Y:S02]  /*00e0*/  LDG.E R4, desc[UR14][R4.64+0x4] ;  /* 0x0000040e04047981 */ /* 0x000ee4000c1e1900 */
[----:B---3--:R-:W-:-:S13]  /*00f0*/  ISETP.LE.AND P0, PT, R4, UR12, PT ;  /* 0x0000000c04007c0c */ /* 0x008fda000bf03270 */
[----:B------:R-:W-:Y:S05]  /*0100*/  @!P0 BRA `(.L_x_38) ;  /* 0x0000000000148947 */ /* 0x000fea0003800000 */
.L_x_37:
[----:B------:R-:W-:-:S05]  /*0110*/  VIADD R11, R11, 0x1 ;  /* 0x000000010b0b7836 */ /* 0x000fca0000000000 */
[----:B--2---:R-:W-:-:S13]  /*0120*/  ISETP.NE.AND P0, PT, R11, UR4, PT ;  /* 0x000000040b007c0c */ /* 0x004fda000bf05270 */
[----:B------:R-:W-:Y:S05]  /*0130*/  @!P0 EXIT ;  /* 0x000000000000894d */ /* 0x000fea0003800000 */
[----:B------:R-:W-:Y:S01]  /*0140*/  IADD3 R0, PT, PT, R0, 0x1, RZ ;  /* 0x0000000100007810 */ /* 0x000fe20007ffe0ff */
[----:B------:R-:W-:Y:S06]  /*0150*/  BRA `(.L_x_39) ;  /* 0xfffffffc00d07947 */ /* 0x000fec000383ffff */
.L_x_38:
[----:B------:R-:W0:Y:S08]  /*0160*/  LDC.64 R2, c[0x0][0x390] ;  /* 0x0000e400ff027b82 */ /* 0x000e300000000a00 */
[----:B------:R-:W1:Y:S08]  /*0170*/  LDC.64 R4, c[0x0][0x398] ;  /* 0x0000e600ff047b82 */ /* 0x000e700000000a00 */
[----:B------:R-:W3:Y:S01]  /*0180*/  LDC.64 R6, c[0x0][0x388] ;  /* 0x0000e200ff067b82 */ /* 0x000ee20000000a00 */
[----:B0-----:R-:W-:-:S07]  /*0190*/  IMAD.WIDE.U32 R8, R11, 0x4, R2 ;  /* 0x000000040b087825 */ /* 0x001fce00078e0002 */
[----:B------:R-:W0:Y:S01]  /*01a0*/  LDC.64 R18, c[0x0][0x3b8] ;  /* 0x0000ee00ff127b82 */ /* 0x000e220000000a00 */
[----:B------:R-:W4:Y:S01]  /*01b0*/  LDG.E R8, desc[UR14][R8.64] ;  /* 0x0000000e08087981 */ /* 0x000f22000c1e1900 */
[----:B-1----:R-:W-:-:S06]  /*01c0*/  IMAD.WIDE.U32 R16, R11, 0x4, R4 ;  /* 0x000000040b107825 */ /* 0x002fcc00078e0004 */
[----:B------:R-:W4:Y:S01]  /*01d0*/  LDG.E R17, desc[UR14][R16.64] ;  /* 0x0000000e10117981 */ /* 0x000f22000c1e1900 */
[----:B---3--:R-:W-:-:S05]  /*01e0*/  IMAD.WIDE.U32 R6, R11, 0x4, R6 ;  /* 0x000000040b067825 */ /* 0x008fca00078e0006 */
[----:B------:R-:W5:Y:S01]  /*01f0*/  LDG.E R12, desc[UR14][R6.64] ;  /* 0x0000000e060c7981 */ /* 0x000f62000c1e1900 */
[C---:B------:R-:W-:Y:S01]  /*0200*/  ISETP.NE.AND P0, PT, R11.reuse, RZ, PT ;  /* 0x000000ff0b00720c */ /* 0x040fe20003f05270 */
[----:B0-----:R-:W-:-:S05]  /*0210*/  IMAD.WIDE.U32 R18, R11, 0x4, R18 ;  /* 0x000000040b127825 */ /* 0x001fca00078e0012 */
[----:B------:R0:W5:Y:S02]  /*0220*/  LDG.E R13, desc[UR14][R18.64] ;  /* 0x0000000e120d7981 */ /* 0x000164000c1e1900 */
[----:B0-----:R-:W-:Y:S01]  /*0230*/  CS2R R18, SRZ ;  /* 0x0000000000127805 */ /* 0x001fe2000001ff00 */
[----:B----4-:R-:W-:-:S04]  /*0240*/  IMAD R14, R8, R17, RZ ;  /* 0x00000011080e7224 */ /* 0x010fc800078e02ff */
[----:B------:R-:W-:Y:S05]  /*0250*/  @!P0 BRA `(.L_x_40) ;  /* 0x0000000800548947 */ /* 0x000fea0003800000 */
[C---:B------:R-:W-:Y:S01]  /*0260*/  ISETP.GE.U32.AND P1, PT, R11.reuse, 0x10, PT ;  /* 0x000000100b00780c */ /* 0x040fe20003f26070 */
[----:B------:R-:W-:Y:S01]  /*0270*/  IMAD.MOV.U32 R15, RZ, RZ, RZ ;  /* 0x000000ffff0f7224 */ /* 0x000fe200078e00ff */
[----:B------:R-:W-:Y:S02]  /*0280*/  LOP3.LUT R25, R11, 0xf, RZ, 0xc0, !PT ;  /* 0x0000000f0b197812 */ /* 0x000fe400078ec0ff */
[----:B------:R-:W-:Y:S02]  /*0290*/  MOV R18, RZ ;  /* 0x000000ff00127202 */ /* 0x000fe40000000f00 */
[----:B------:R-:W-:-:S07]  /*02a0*/  ISETP.NE.AND P0, PT, R25, RZ, PT ;  /* 0x000000ff1900720c */ /* 0x000fce0003f05270 */
[----:B------:R-:W-:Y:S06]  /*02b0*/  @!P1 BRA `(.L_x_41) ;  /* 0x0000000400209947 */ /* 0x000fec0003800000 */
[----:B------:R-:W0:Y:S01]  /*02c0*/  LDCU.128 UR8, c[0x0][0x390] ;  /* 0x00007200ff0877ac */ /* 0x000e220008000c00 */
[C---:B------:R-:W-:Y:S01]  /*02d0*/  LOP3.LUT R16, R11.reuse, 0xfffffff0, RZ, 0xc0, !PT ;  /* 0xfffffff00b107812 */ /* 0x040fe200078ec0ff */
[----:B------:R-:W-:Y:S01]  /*02e0*/  IMAD.MOV.U32 R18, RZ, RZ, RZ ;  /* 0x000000ffff127224 */ /* 0x000fe200078e00ff */
[----:B------:R-:W-:Y:S02]  /*02f0*/  LOP3.LUT R15, R11, 0x7ffffff0, RZ, 0xc0, !PT ;  /* 0x7ffffff00b0f7812 */ /* 0x000fe400078ec0ff */
[----:B------:R-:W-:Y:S01]  /*0300*/  IADD3 R16, PT, PT, -R16, RZ, RZ ;  /* 0x000000ff10107210 */ /* 0x000fe20007ffe1ff */
[----:B0-----:R-:W-:Y:S02]  /*0310*/  UIADD3 UR6, UP0, UPT, UR8, 0x20, URZ ;  /* 0x0000002008067890 */ /* 0x001fe4000ff1e0ff */
[----:B--2---:R-:W-:Y:S02]  /*0320*/  UIADD3 UR4, UP1, UPT, UR10, 0x20, URZ ;  /* 0x000000200a047890 */ /* 0x004fe4000ff3e0ff */
[----:B------:R-:W-:-:S02]  /*0330*/  UIADD3.X UR7, UPT, UPT, URZ, UR9, URZ, UP0, !UPT ;  /* 0x00000009ff077290 */ /* 0x000fc400087fe4ff */
[----:B------:R-:W-:Y:S01]  /*0340*/  UIADD3.X UR5, UPT, UPT, URZ, UR11, URZ, UP1, !UPT ;  /* 0x0000000bff057290 */ /* 0x000fe20008ffe4ff */
[----:B------:R-:W-:Y:S01]  /*0350*/  IMAD.U32 R22, RZ, RZ, UR6 ;  /* 0x00000006ff167e24 */ /* 0x000fe2000f8e00ff */
[----:B------:R-:W-:Y:S02]  /*0360*/  MOV R20, UR4 ;  /* 0x0000000400147c02 */ /* 0x000fe40008000f00 */
[----:B------:R-:W-:Y:S02]  /*0370*/  IMAD.U32 R23, RZ, RZ, UR7 ;  /* 0x00000007ff177e24 */ /* 0x000fe4000f8e00ff */
[----:B------:R-:W-:-:S07]  /*0380*/  MOV R21, UR5 ;  /* 0x0000000500157c02 */ /* 0x000fce0008000f00 */
.L_x_42:
[----:B------:R-:W-:Y:S01]  /*0390*/  IMAD.MOV.U32 R6, RZ, RZ, R22 ;  /* 0x000000ffff067224 */ /* 0x000fe200078e0016 */
[----:B------:R-:W-:Y:S01]  /*03a0*/  MOV R7, R23 ;  /* 0x0000001700077202 */ /* 0x000fe20000000f00 */
[----:B------:R-:W-:Y:S01]  /*03b0*/  IMAD.MOV.U32 R8, RZ, RZ, R20 ;  /* 0x000000ffff087224 */ /* 0x000fe200078e0014 */
[----:B------:R-:W-:-:S03]  /*03c0*/  MOV R9, R21 ;  /* 0x0000001500097202 */ /* 0x000fc60000000f00 */
        /* <DEDUP_REMOVED lines=9> */
[----:B------:R-:W2:Y:S01]  /*0460*/  LDG.E R23, desc[UR14][R6.64+-0xc] ;  /* 0xfffff40e06177981 */ /* 0x000ea2000c1e1900 */
[----:B---3--:R-:W-:-:S03]  /*0470*/  IMAD R26, R24, R26, R21 ;  /* 0x0000001a181a7224 */ /* 0x008fc600078e0215 */
[----:B------:R-:W3:Y:S04]  /*0480*/  LDG.E R21, desc[UR14][R6.64+-0x10] ;  /* 0xfffff00e06157981 */ /* 0x000ee8000c1e1900 */
[----:B------:R-:W3:Y:S01]  /*0490*/  LDG.E R24, desc[UR14][R8.64+-0x10] ;  /* 0xfffff00e08187981 */ /* 0x000ee2000c1e1900 */
[----:B----4-:R-:W-:-:S03]  /*04a0*/  IMAD R18, R22, R19, R26 ;  /* 0x0000001316127224 */ /* 0x010fc600078e021a */
[----:B------:R-:W2:Y:S04]  /*04b0*/  LDG.E R26, desc[UR14][R8.64+-0xc] ;  /* 0xfffff40e081a7981 */ /* 0x000ea8000c1e1900 */
[----:B------:R-:W4:Y:S04]  /*04c0*/  LDG.E R19, desc[UR14][R6.64+-0x8] ;  /* 0xfffff80e06137981 */ /* 0x000f28000c1e1900 */
[----:B------:R-:W4:Y:S01]  /*04d0*/  LDG.E R22, desc[UR14][R8.64+-0x8] ;  /* 0xfffff80e08167981 */ /* 0x000f22000c1e1900 */
[----:B------:R-:W-:-:S03]  /*04e0*/  IMAD R20, R17, R20, R18 ;  /* 0x0000001411147224 */ /* 0x000fc600078e0212 */
[----:B------:R-:W4:Y:S04]  /*04f0*/  LDG.E R18, desc[UR14][R6.64+-0x4] ;  /* 0xfffffc0e06127981 */ /* 0x000f28000c1e1900 */
[----:B------:R-:W4:Y:S01]  /*0500*/  LDG.E R17, desc[UR14][R8.64+-0x4] ;  /* 0xfffffc0e08117981 */ /* 0x000f22000c1e1900 */
[----:B---3--:R-:W-:-:S03]  /*0510*/  IMAD R20, R21, R24, R20 ;  /* 0x0000001815147224 */ /* 0x008fc600078e0214 */
[----:B------:R-:W3:Y:S01]  /*0520*/  LDG.E R21, desc[UR14][R8.64] ;  /* 0x0000000e08157981 */ /* 0x000ee2000c1e1900 */
[----:B--2---:R-:W-:-:S03]  /*0530*/  IMAD R23, R23, R26, R20 ;  /* 0x0000001a17177224 */ /* 0x004fc600078e0214 */
[----:B------:R-:W3:Y:S04]  /*0540*/  LDG.E R20, desc[UR14][R6.64] ;  /* 0x0000000e06147981 */ /* 0x000ee8000c1e1900 */
[----:B------:R-:W2:Y:S01]  /*0550*/  LDG.E R24, desc[UR14][R8.64+0x4] ;  /* 0x0000040e08187981 */ /* 0x000ea2000c1e1900 */
        /* <DEDUP_REMOVED lines=13> */
[----:B------:R-:W4:Y:S04]  /*0630*/  LDG.E R19, desc[UR14][R6.64+0x14] ;  /* 0x0000140e06137981 */ /* 0x000f28000c1e1900 */
[----:B------:R-:W4:Y:S01]  /*0640*/  LDG.E R22, desc[UR14][R8.64+0x14] ;  /* 0x0000140e08167981 */ /* 0x000f22000c1e1900 */
[----:B------:R-:W-:-:S03]  /*0650*/  IMAD R26, R17, R18, R23 ;  /* 0x00000012111a7224 */ /* 0x000fc600078e0217 */
[----:B------:R-:W2:Y:S04]  /*0660*/  LDG.E R23, desc[UR14][R6.64+0x18] ;  /* 0x0000180e06177981 */ /* 0x000ea8000c1e1900 */
[----:B------:R-:W2:Y:S04]  /*0670*/  LDG.E R18, desc[UR14][R6.64+0x1c] ;  /* 0x00001c0e06127981 */ /* 0x000ea8000c1e1900 */
[----:B------:R-:W2:Y:S01]  /*0680*/  LDG.E R17, desc[UR14][R8.64+0x1c] ;  /* 0x00001c0e08117981 */ /* 0x000ea2000c1e1900 */
[----:B------:R-:W-:-:S05]  /*0690*/  VIADD R16, R16, 0x10 ;  /* 0x0000001010107836 */ /* 0x000fca0000000000 */
[----:B------:R-:W-:Y:S01]  /*06a0*/  ISETP.NE.AND P1, PT, R16, RZ, PT ;  /* 0x000000ff1000720c */ /* 0x000fe20003f25270 */
[----:B---3--:R-:W-:-:S04]  /*06b0*/  IMAD R20, R20, R21, R26 ;  /* 0x0000001514147224 */ /* 0x008fc800078e021a */
[----:B----4-:R-:W-:Y:S01]  /*06c0*/  IMAD R19, R19, R22, R20 ;  /* 0x0000001613137224 */ /* 0x010fe200078e0214 */
[----:B------:R-:W-:Y:S02]  /*06d0*/  IADD3 R20, P3, PT, R8, 0x40, RZ ;  /* 0x0000004008147810 */ /* 0x000fe40007f7e0ff */
[----:B------:R-:W-:Y:S01]  /*06e0*/  IADD3 R22, P2, PT, R6, 0x40, RZ ;  /* 0x0000004006167810 */ /* 0x000fe20007f5e0ff */
[----:B--2---:R-:W-:Y:S02]  /*06f0*/  IMAD R19, R23, R24, R19 ;  /* 0x0000001817137224 */ /* 0x004fe400078e0213 */
[----:B------:R-:W-:Y:S01]  /*0700*/  IMAD.X R21, RZ, RZ, R9, P3 ;  /* 0x000000ffff157224 */ /* 0x000fe200018e0609 */
[----:B------:R-:W-:Y:S01]  /*0710*/  IADD3.X R23, PT, PT, RZ, R7, RZ, P2, !PT ;  /* 0x00000007ff177210 */ /* 0x000fe200017fe4ff */
[----:B------:R-:W-:Y:S01]  /*0720*/  IMAD R18, R18, R17, R19 ;  /* 0x0000001112127224 */ /* 0x000fe200078e0213 */
[----:B------:R-:W-:Y:S07]  /*0730*/  @P1 BRA `(.L_x_42) ;  /* 0xfffffffc00141947 */ /* 0x000fee000383ffff */
.L_x_41:
[----:B------:R-:W-:Y:S05]  /*0740*/  @!P0 BRA `(.L_x_43) ;  /* 0x0000000400148947 */ /* 0x000fea0003800000 */
[----:B------:R-:W-:Y:S02]  /*0750*/  ISETP.GE.U32.AND P0, PT, R25, 0x8, PT ;  /* 0x000000081900780c */ /* 0x000fe40003f06070 */
[----:B------:R-:W-:-:S04]  /*0760*/  LOP3.LUT R27, R11, 0x7, RZ, 0xc0, !PT ;  /* 0x000000070b1b7812 */ /* 0x000fc800078ec0ff */
[----:B------:R-:W-:-:S07]  /*0770*/  ISETP.NE.AND P1, PT, R27, RZ, PT ;  /* 0x000000ff1b00720c */ /* 0x000fce0003f25270 */
[----:B------:R-:W-:Y:S06]  /*0780*/  @!P0 BRA `(.L_x_44) ;  /* 0x00000000006c8947 */ /* 0x000fec0003800000 */
[----:B------:R-:W-:-:S04]  /*0790*/  IMAD.WIDE.U32 R6, R15, 0x4, R2 ;  /* 0x000000040f067825 */ /* 0x000fc800078e0002 */
[----:B------:R-:W-:Y:S01]  /*07a0*/  IMAD.WIDE.U32 R8, R15, 0x4, R4 ;  /* 0x000000040f087825 */ /* 0x000fe200078e0004 */
[----:B------:R-:W3:Y:S04]  /*07b0*/  LDG.E R19, desc[UR14][R6.64] ;  /* 0x0000000e06137981 */ /* 0x000ee8000c1e1900 */
[----:B------:R-:W3:Y:S04]  /*07c0*/  LDG.E R20, desc[UR14][R8.64] ;  /* 0x0000000e08147981 */ /* 0x000ee8000c1e1900 */
[----:B------:R-:W4:Y:S04]  /*07d0*/  LDG.E R21, desc[UR14][R6.64+0x4] ;  /* 0x0000040e06157981 */ /* 0x000f28000c1e1900 */
[----:B------:R-:W4:Y:S04]  /*07e0*/  LDG.E R22, desc[UR14][R8.64+0x4] ;  /* 0x0000040e08167981 */ /* 0x000f28000c1e1900 */
[----:B------:R-:W2:Y:S04]  /*07f0*/  LDG.E R16, desc[UR14][R6.64+0x8] ;  /* 0x0000080e06107981 */ /* 0x000ea8000c1e1900 */
[----:B------:R-:W2:Y:S04]  /*0800*/  LDG.E R17, desc[UR14][R8.64+0x8] ;  /* 0x0000080e08117981 */ /* 0x000ea8000c1e1900 */
[----:B------:R-:W2:Y:S04]  /*0810*/  LDG.E R23, desc[UR14][R8.64+0x10] ;  /* 0x0000100e08177981 */ /* 0x000ea8000c1e1900 */
[----:B------:R-:W2:Y:S04]  /*0820*/  LDG.E R26, desc[UR14][R8.64+0x14] ;  /* 0x0000140e081a7981 */ /* 0x000ea8000c1e1900 */
[----:B------:R-:W2:Y:S04]  /*0830*/  LDG.E R25, desc[UR14][R8.64+0x18] ;  /* 0x0000180e08197981 */ /* 0x000ea8000c1e1900 */
        /* <DEDUP_REMOVED lines=9> */
[----:B--2---:R-:W-:Y:S01]  /*08d0*/  IMAD R16, R16, R17, R28 ;  /* 0x0000001110107224 */ /* 0x004fe200078e021c */
[----:B------:R-:W-:-:S03]  /*08e0*/  IADD3 R15, PT, PT, R15, 0x8, RZ ;  /* 0x000000080f0f7810 */ /* 0x000fc60007ffe0ff */
[----:B---3--:R-:W-:-:S04]  /*08f0*/  IMAD R16, R18, R19, R16 ;  /* 0x0000001312107224 */ /* 0x008fc800078e0210 */
[----:B----4-:R-:W-:-:S04]  /*0900*/  IMAD R16, R22, R23, R16 ;  /* 0x0000001716107224 */ /* 0x010fc800078e0210 */
[----:B------:R-:W-:-:S04]  /*0910*/  IMAD R16, R21, R26, R16 ;  /* 0x0000001a15107224 */ /* 0x000fc800078e0210 */
[----:B------:R-:W-:-:S04]  /*0920*/  IMAD R16, R20, R25, R16 ;  /* 0x0000001914107224 */ /* 0x000fc800078e0210 */
[----:B------:R-:W-:-:S07]  /*0930*/  IMAD R18, R24, R29, R16 ;  /* 0x0000001d18127224 */ /* 0x000fce00078e0210 */
.L_x_44:
[----:B------:R-:W-:Y:S05]  /*0940*/  @!P1 BRA `(.L_x_43) ;  /* 0x0000000000949947 */ /* 0x000fea0003800000 */
[----:B------:R-:W-:Y:S02]  /*0950*/  ISETP.GE.U32.AND P0, PT, R27, 0x4, PT ;  /* 0x000000041b00780c */ /* 0x000fe40003f06070 */
[----:B------:R-:W-:-:S11]  /*0960*/  LOP3.LUT P1, RZ, R11, 0x3, RZ, 0xc0, !PT ;  /* 0x000000030bff7812 */ /* 0x000fd6000782c0ff */
[----:B------:R-:W-:Y:S05]  /*0970*/  @!P0 BRA `(.L_x_45) ;  /* 0x00000000003c8947 */ /* 0x000fea0003800000 */
[----:B------:R-:W-:-:S04]  /*0980*/  IMAD.WIDE.U32 R8, R15, 0x4, R2 ;  /* 0x000000040f087825 */ /* 0x000fc800078e0002 */
[C---:B------:R-:W-:Y:S01]  /*0990*/  IMAD.WIDE.U32 R6, R15.reuse, 0x4, R4 ;  /* 0x000000040f067825 */ /* 0x040fe200078e0004 */
[----:B------:R-:W3:Y:S04]  /*09a0*/  LDG.E R11, desc[UR14][R8.64] ;  /* 0x0000000e080b7981 */ /* 0x000ee8000c1e1900 */
[----:B------:R-:W3:Y:S04]  /*09b0*/  LDG.E R16, desc[UR14][R6.64] ;  /* 0x0000000e06107981 */ /* 0x000ee8000c1e1900 */
[----:B------:R-:W4:Y:S04]  /*09c0*/  LDG.E R20, desc[UR14][R8.64+0x4] ;  /* 0x0000040e08147981 */ /* 0x000f28000c1e1900 */
[----:B------:R-:W4:Y:S04]  /*09d0*/  LDG.E R17, desc[UR14][R6.64+0x4] ;  /* 0x0000040e06117981 */ /* 0x000f28000c1e1900 */
[----:B------:R-:W2:Y:S04]  /*09e0*/  LDG.E R22, desc[UR14][R8.64+0x8] ;  /* 0x0000080e08167981 */ /* 0x000ea8000c1e1900 */
[----:B------:R-:W2:Y:S04]  /*09f0*/  LDG.E R19, desc[UR14][R6.64+0x8] ;  /* 0x0000080e06137981 */ /* 0x000ea8000c1e1900 */
[----:B------:R-:W2:Y:S04]  /*0a00*/  LDG.E R24, desc[UR14][R8.64+0xc] ;  /* 0x00000c0e08187981 */ /* 0x000ea8000c1e1900 */
[----:B------:R-:W2:Y:S01]  /*0a10*/  LDG.E R21, desc[UR14][R6.64+0xc] ;  /* 0x00000c0e06157981 */ /* 0x000ea2000c1e1900 */
[----:B------:R-:W-:Y:S01]  /*0a20*/  IADD3 R15, PT, PT, R15, 0x4, RZ ;  /* 0x000000040f0f7810 */ /* 0x000fe20007ffe0ff */
[----:B---3--:R-:W-:-:S04]  /*0a30*/  IMAD R11, R11, R16, R18 ;  /* 0x000000100b0b7224 */ /* 0x008fc800078e0212 */
[----:B----4-:R-:W-:-:S04]  /*0a40*/  IMAD R11, R20, R17, R11 ;  /* 0x00000011140b7224 */ /* 0x010fc800078e020b */
[----:B--2---:R-:W-:-:S04]  /*0a50*/  IMAD R11, R22, R19, R11 ;  /* 0x00000013160b7224 */ /* 0x004fc800078e020b */
[----:B------:R-:W-:-:S07]  /*0a60*/  IMAD R18, R24, R21, R11 ;  /* 0x0000001518127224 */ /* 0x000fce00078e020b */
.L_x_45:
[----:B------:R-:W-:Y:S05]  /*0a70*/  @!P1 BRA `(.L_x_43) ;  /* 0x0000000000489947 */ /* 0x000fea0003800000 */
[----:B------:R-:W-:Y:S01]  /*0a80*/  IMAD.WIDE.U32 R2, R15, 0x4, R2 ;  /* 0x000000040f027825 */ /* 0x000fe200078e0002 */
[----:B------:R-:W-:-:S03]  /*0a90*/  LOP3.LUT R0, R0, 0x3, RZ, 0xc0, !PT ;  /* 0x0000000300007812 */ /* 0x000fc600078ec0ff */
[----:B------:R-:W-:Y:S01]  /*0aa0*/  IMAD.WIDE.U32 R4, R15, 0x4, R4 ;  /* 0x000000040f047825 */ /* 0x000fe200078e0004 */
[----:B------:R-:W-:Y:S02]  /*0ab0*/  MOV R7, R3 ;  /* 0x0000000300077202 */ /* 0x000fe40000000f00 */
[----:B------:R-:W-:Y:S01]  /*0ac0*/  IADD3 R0, PT, PT, -R0, RZ, RZ ;  /* 0x000000ff00007210 */ /* 0x000fe20007ffe1ff */
[----:B------:R-:W-:-:S07]  /*0ad0*/  IMAD.MOV.U32 R6, RZ, RZ, R4 ;  /* 0x000000ffff067224 */ /* 0x000fce00078e0004 */
.L_x_46:
[----:B------:R-:W-:Y:S01]  /*0ae0*/  IMAD.MOV.U32 R3, RZ, RZ, R7 ;  /* 0x000000ffff037224 */ /* 0x000fe200078e0007 */
[----:B------:R-:W-:-:S05]  /*0af0*/  MOV R4, R6 ;  /* 0x0000000600047202 */ /* 0x000fca0000000f00 */
[----:B------:R0:W3:Y:S04]  /*0b00*/  LDG.E R3, desc[UR14][R2.64] ;  /* 0x0000000e02037981 */ /* 0x0000e8000c1e1900 */
[----:B------:R1:W3:Y:S01]  /*0b10*/  LDG.E R4, desc[UR14][R4.64] ;  /* 0x0000000e04047981 */ /* 0x0002e2000c1e1900 */
[----:B------:R-:W-:Y:S02]  /*0b20*/  IADD3 R0, PT, PT, R0, 0x1, RZ ;  /* 0x0000000100007810 */ /* 0x000fe40007ffe0ff */
[----:B------:R-:W-:Y:S02]  /*0b30*/  IADD3 R6, P1, PT, R6, 0x4, RZ ;  /* 0x0000000406067810 */ /* 0x000fe40007f3e0ff */
[----:B------:R-:W-:Y:S02]  /*0b40*/  ISETP.NE.AND P0, PT, R0, RZ, PT ;  /* 0x000000ff0000720c */ /* 0x000fe40003f05270 */
[----:B0-----:R-:W-:Y:S01]  /*0b50*/  IADD3 R2, P2, PT, R2, 0x4, RZ ;  /* 0x0000000402027810 */ /* 0x001fe20007f5e0ff */
[----:B-1----:R-:W-:-:S03]  /*0b60*/  IMAD.X R5, RZ, RZ, R5, P1 ;  /* 0x000000ffff057224 */ /* 0x002fc600008e0605 */
[----:B------:R-:W-:Y:S01]  /*0b70*/  IADD3.X R7, PT, PT, RZ, R7, RZ, P2, !PT ;  /* 0x00000007ff077210 */ /* 0x000fe200017fe4ff */
[----:B---3--:R-:W-:-:S06]  /*0b80*/  IMAD R18, R3, R4, R18 ;  /* 0x0000000403127224 */ /* 0x008fcc00078e0212 */
[----:B------:R-:W-:Y:S05]  /*0b90*/  @P0 BRA `(.L_x_46) ;  /* 0xfffffffc00d00947 */ /* 0x000fea000383ffff */
.L_x_43:
[----:B------:R-:W-:-:S07]  /*0ba0*/  SHF.R.S32.HI R19, RZ, 0x1f, R18 ;  /* 0x0000001fff137819 */ /* 0x000fce0000011412 */
.L_x_40:
[----:B------:R-:W0:Y:S01]  /*0bb0*/  S2R R3, SR_TID.X ;  /* 0x0000000000037919 */ /* 0x000e220000002100 */
[----:B--2---:R-:W0:Y:S01]  /*0bc0*/  LDCU UR4, c[0x0][0x3b4] ;  /* 0x00007680ff0477ac */ /* 0x004e220008000800 */
[----:B------:R-:W-:-:S05]  /*0bd0*/  IADD3 R10, PT, PT, -R10, UR12, RZ ;  /* 0x0000000c0a0a7c10 */ /* 0x000fca000fffe1ff */
[----:B0-----:R-:W-:-:S05]  /*0be0*/  IMAD R3, R10, UR4, R3 ;  /* 0x000000040a037c24 */ /* 0x001fca000f8e0203 */
[----:B------:R-:W-:-:S13]  /*0bf0*/  ISETP.GE.AND P0, PT, R3, R14, PT ;  /* 0x0000000e0300720c */ /* 0x000fda0003f06270 */
[----:B------:R-:W-:Y:S05]  /*0c00*/  @P0 EXIT ;  /* 0x000000000000094d */ /* 0x000fea0003800000 */
[----:B------:R-:W0:Y:S01]  /*0c10*/  LDCU.64 UR4, c[0x0][0x380] ;  /* 0x00007000ff0477ac */ /* 0x000e220008000a00 */
[----:B------:R-:W-:-:S04]  /*0c20*/  IADD3 R0, P0, PT, R3, R18, RZ ;  /* 0x0000001203007210 */ /* 0x000fc80007f1e0ff */
[----:B------:R-:W-:Y:S02]  /*0c30*/  LEA.HI.X.SX32 R19, R3, R19, 0x1, P0 ;  /* 0x0000001303137211 */ /* 0x000fe400000f0eff */
[----:B0-----:R-:W-:-:S04]  /*0c40*/  LEA R2, P0, R0, UR4, 0x2 ;  /* 0x0000000400027c11 */ /* 0x001fc8000f8010ff */
[----:B------:R-:W-:-:S06]  /*0c50*/  LEA.HI.X R3, R0, UR5, R19, 0x2, P0 ;  /* 0x0000000500037c11 */ /* 0x000fcc00080f1413 */
[----:B------:R-:W2:Y:S02]  /*0c60*/  LDG.E R3, desc[UR14][R2.64] ;  /* 0x0000000e02037981 */ /* 0x000ea4000c1e1900 */
[----:B--2--5:R-:W-:-:S13]  /*0c70*/  ISETP.GT.AND P0, PT, R3, R12, PT ;  /* 0x0000000c0300720c */ /* 0x024fda0003f04270 */
[----:B------:R-:W-:Y:S05]  /*0c80*/  @P0 EXIT ;  /* 0x000000000000094d */ /* 0x000fea0003800000 */
[----:B------:R-:W0:Y:S01]  /*0c90*/  LDCU.64 UR4, c[0x0][0x3a8] ;  /* 0x00007500ff0477ac */ /* 0x000e220008000a00 */
[----:B------:R-:W-:Y:S01]  /*0ca0*/  SHF.R.S32.HI R0, RZ, 0x1f, R3 ;  /* 0x0000001fff007819 */ /* 0x000fe20000011403 */
[----:B------:R-:W-:Y:S01]  /*0cb0*/  HFMA2 R5, -RZ, RZ, 0, 5.9604644775390625e-08 ;  /* 0x00000001ff057431 */ /* 0x000fe200000001ff */
[----:B------:R-:W-:-:S04]  /*0cc0*/  IADD3 R3, P0, PT, R13, R3, RZ ;  /* 0x000000030d037210 */ /* 0x000fc80007f1e0ff */
[----:B------:R-:W-:Y:S02]  /*0cd0*/  LEA.HI.X.SX32 R0, R13, R0, 0x1, P0 ;  /* 0x000000000d007211 */ /* 0x000fe400000f0eff */
[----:B0-----:R-:W-:-:S04]  /*0ce0*/  LEA R2, P0, R3, UR4, 0x2 ;  /* 0x0000000403027c11 */ /* 0x001fc8000f8010ff */
[----:B------:R-:W-:-:S05]  /*0cf0*/  LEA.HI.X R3, R3, UR5, R0, 0x2, P0 ;  /* 0x0000000503037c11 */ /* 0x000fca00080f1400 */
[----:B------:R-:W-:Y:S01]  /*0d00*/  REDG.E.ADD.STRONG.GPU desc[UR14][R2.64], R5 ;  /* 0x000000050200798e */ /* 0x000fe2000c12e10e */
[----:B------:R-:W-:Y:S05]  /*0d10*/  EXIT ;  /* 0x000000000000794d */ /* 0x000fea0003800000 */
.L_x_47:
        /* <DEDUP_REMOVED lines=14> */
.L_x_51:


//--------------------- .nv.shared.reserved.0     --------------------------
	.section	.nv.shared.reserved.0,"aw",@nobits
	.weak		__nv_reservedSMEM_offset_0_alias
	.size		__nv_reservedSMEM_offset_0_alias, 0, 64
	.other		__nv_reservedSMEM_offset_0_alias,@"STO_CUDA_RESERVED_SHARED STV_DEFAULT"
__nv_reservedSMEM_offset_0_alias:
	.zero		0
	.zero		64


//--------------------- .nv.constant0._Z15writeBackKernelPiPKiS1_S1_S1_S1_iS_i --------------------------
	.section	.nv.constant0._Z15writeBackKernelPiPKiS1_S1_S1_S1_iS_i,"a",@progbits
	.sectionflags	@""
	.align	4
.nv.constant0._Z15writeBackKernelPiPKiS1_S1_S1_S1_iS_i:
	.zero		964


//--------------------- .nv.constant0._Z22resolveHierarchyKernelPiPKiS1_S1_ii --------------------------
	.section	.nv.constant0._Z22resolveHierarchyKernelPiPKiS1_S1_ii,"a",@progbits
	.sectionflags	@""
	.align	4
.nv.constant0._Z22resolveHierarchyKernelPiPKiS1_S1_ii:
	.zero		936


//--------------------- .nv.constant0._Z15preFixSumKernelPiPKiS1_S1_iii --------------------------
	.section	.nv.constant0._Z15preFixSumKernelPiPKiS1_S1_iii,"a",@progbits
	.sectionflags	@""
	.align	4
.nv.constant0._Z15preFixSumKernelPiPKiS1_S1_iii:
	.zero		940


//--------------------- .nv.constant0._Z15countFreqKernelPiPKiS1_S1_S1_S_iiS1_ --------------------------
	.section	.nv.constant0._Z15countFreqKernelPiPKiS1_S1_S1_S_iiS1_,"a",@progbits
	.sectionflags	@""
	.align	4
.nv.constant0._Z15countFreqKernelPiPKiS1_S1_S1_S_iiS1_:
	.zero		960


//--------------------- SYMBOLS --------------------------

	.type		.nv.reservedSmem.offset0,@object
	.size		.nv.reservedSmem.offset0,0x4
